//
// Generated by NVIDIA NVVM Compiler
//
// Compiler Build ID: CL-36424714
// Cuda compilation tools, release 13.0, V13.0.88
// Based on NVVM 20.0.0
//

.version 9.0
.target sm_100
.address_size 64

	// .globl	_Z7dkernelPlS_S_iiiiii
.extern .shared .align 16 .b8 shared_fil[];

.visible .entry _Z7dkernelPlS_S_iiiiii(
	.param .u64 .ptr .align 1 _Z7dkernelPlS_S_iiiiii_param_0,
	.param .u64 .ptr .align 1 _Z7dkernelPlS_S_iiiiii_param_1,
	.param .u64 .ptr .align 1 _Z7dkernelPlS_S_iiiiii_param_2,
	.param .u32 _Z7dkernelPlS_S_iiiiii_param_3,
	.param .u32 _Z7dkernelPlS_S_iiiiii_param_4,
	.param .u32 _Z7dkernelPlS_S_iiiiii_param_5,
	.param .u32 _Z7dkernelPlS_S_iiiiii_param_6,
	.param .u32 _Z7dkernelPlS_S_iiiiii_param_7,
	.param .u32 _Z7dkernelPlS_S_iiiiii_param_8
)
{
	.reg .pred 	%p<121>;
	.reg .b32 	%r<286>;
	.reg .b64 	%rd<117>;

	ld.param.u64 	%rd7, [_Z7dkernelPlS_S_iiiiii_param_0];
	ld.param.u64 	%rd5, [_Z7dkernelPlS_S_iiiiii_param_1];
	ld.param.u64 	%rd6, [_Z7dkernelPlS_S_iiiiii_param_2];
	ld.param.u32 	%r98, [_Z7dkernelPlS_S_iiiiii_param_3];
	ld.param.u32 	%r99, [_Z7dkernelPlS_S_iiiiii_param_4];
	ld.param.u32 	%r100, [_Z7dkernelPlS_S_iiiiii_param_5];
	ld.param.u32 	%r101, [_Z7dkernelPlS_S_iiiiii_param_6];
	ld.param.u32 	%r102, [_Z7dkernelPlS_S_iiiiii_param_7];
	ld.param.u32 	%r103, [_Z7dkernelPlS_S_iiiiii_param_8];
	cvta.to.global.u64 	%rd1, %rd7;
	cvta.to.global.u64 	%rd2, %rd6;
	mov.u32 	%r104, %ctaid.x;
	mov.u32 	%r1, %ntid.x;
	mov.u32 	%r244, %tid.x;
	mad.lo.s32 	%r3, %r104, %r1, %r244;
	mul.lo.s32 	%r105, %r101, %r100;
	mul.lo.s32 	%r106, %r105, %r102;
	mul.lo.s32 	%r4, %r106, %r103;
	setp.ge.s32 	%p2, %r244, %r4;
	@%p2 bra 	$L__BB0_3;
	cvta.to.global.u64 	%rd3, %rd5;
$L__BB0_2:
	mul.wide.s32 	%rd8, %r244, 8;
	add.s64 	%rd9, %rd3, %rd8;
	ld.global.u64 	%rd10, [%rd9];
	shl.b32 	%r107, %r244, 3;
	mov.u32 	%r108, shared_fil;
	add.s32 	%r109, %r108, %r107;
	st.shared.u64 	[%r109], %rd10;
	add.s32 	%r244, %r244, %r1;
	setp.lt.s32 	%p3, %r244, %r4;
	@%p3 bra 	$L__BB0_2;
$L__BB0_3:
	bar.sync 	0;
	mul.lo.s32 	%r7, %r99, %r98;
	setp.ge.s32 	%p4, %r3, %r7;
	@%p4 bra 	$L__BB0_81;
	div.s32 	%r8, %r3, %r99;
	mul.lo.s32 	%r110, %r8, %r99;
	sub.s32 	%r9, %r3, %r110;
	setp.lt.s32 	%p5, %r103, 1;
	@%p5 bra 	$L__BB0_81;
	ld.param.u32 	%r241, [_Z7dkernelPlS_S_iiiiii_param_5];
	setp.lt.s32 	%p6, %r241, 1;
	shr.u32 	%r111, %r102, 1;
	sub.s32 	%r10, %r9, %r111;
	@%p6 bra 	$L__BB0_70;
	setp.lt.s32 	%p15, %r101, 1;
	@%p15 bra 	$L__BB0_62;
	setp.lt.s32 	%p22, %r102, 1;
	@%p22 bra 	$L__BB0_54;
	and.b32  	%r11, %r102, 7;
	and.b32  	%r12, %r102, 2147483640;
	shr.u32 	%r142, %r101, 1;
	sub.s32 	%r13, %r8, %r142;
	mov.b32 	%r245, 0;
$L__BB0_9:
	mov.b32 	%r246, 0;
	mov.u32 	%r252, %r246;
$L__BB0_10:
	ld.param.u32 	%r242, [_Z7dkernelPlS_S_iiiiii_param_5];
	mad.lo.s32 	%r145, %r245, %r242, %r246;
	mul.lo.s32 	%r17, %r145, %r101;
	mov.b32 	%r248, 0;
$L__BB0_11:
	setp.lt.u32 	%p29, %r102, 8;
	add.s32 	%r148, %r13, %r248;
	setp.gt.s32 	%p30, %r148, -1;
	setp.lt.s32 	%p31, %r148, %r98;
	and.pred  	%p1, %p30, %p31;
	mul.lo.s32 	%r149, %r246, %r7;
	mad.lo.s32 	%r20, %r148, %r99, %r149;
	add.s32 	%r150, %r17, %r248;
	mul.lo.s32 	%r21, %r150, %r102;
	mov.b32 	%r268, 0;
	@%p29 bra 	$L__BB0_30;
	mov.b32 	%r250, 0;
$L__BB0_13:
	.pragma "nounroll";
	add.s32 	%r24, %r10, %r250;
	setp.gt.s32 	%p32, %r24, -1;
	setp.lt.s32 	%p33, %r24, %r99;
	and.pred  	%p34, %p32, %p33;
	and.pred  	%p36, %p1, %p34;
	add.s32 	%r152, %r20, %r24;
	mul.wide.s32 	%rd67, %r152, 8;
	add.s64 	%rd4, %rd1, %rd67;
	add.s32 	%r153, %r250, %r21;
	shl.b32 	%r154, %r153, 3;
	mov.u32 	%r155, shared_fil;
	add.s32 	%r25, %r155, %r154;
	not.pred 	%p37, %p36;
	@%p37 bra 	$L__BB0_15;
	ld.global.u64 	%rd68, [%rd4];
	ld.shared.u64 	%rd69, [%r25];
	cvt.u32.u64 	%r156, %rd68;
	cvt.u32.u64 	%r157, %rd69;
	mad.lo.s32 	%r252, %r157, %r156, %r252;
$L__BB0_15:
	add.s32 	%r158, %r24, 1;
	setp.gt.s32 	%p38, %r158, -1;
	setp.lt.s32 	%p39, %r158, %r99;
	and.pred  	%p40, %p38, %p39;
	and.pred  	%p41, %p1, %p40;
	not.pred 	%p42, %p41;
	@%p42 bra 	$L__BB0_17;
	ld.global.u64 	%rd70, [%rd4+8];
	ld.shared.u64 	%rd71, [%r25+8];
	cvt.u32.u64 	%r159, %rd70;
	cvt.u32.u64 	%r160, %rd71;
	mad.lo.s32 	%r252, %r160, %r159, %r252;
$L__BB0_17:
	add.s32 	%r161, %r24, 2;
	setp.gt.s32 	%p43, %r161, -1;
	setp.lt.s32 	%p44, %r161, %r99;
	and.pred  	%p45, %p43, %p44;
	and.pred  	%p46, %p1, %p45;
	not.pred 	%p47, %p46;
	@%p47 bra 	$L__BB0_19;
	ld.global.u64 	%rd72, [%rd4+16];
	ld.shared.u64 	%rd73, [%r25+16];
	cvt.u32.u64 	%r162, %rd72;
	cvt.u32.u64 	%r163, %rd73;
	mad.lo.s32 	%r252, %r163, %r162, %r252;
$L__BB0_19:
	add.s32 	%r164, %r24, 3;
	setp.gt.s32 	%p48, %r164, -1;
	setp.lt.s32 	%p49, %r164, %r99;
	and.pred  	%p50, %p48, %p49;
	and.pred  	%p51, %p1, %p50;
	not.pred 	%p52, %p51;
	@%p52 bra 	$L__BB0_21;
	ld.global.u64 	%rd74, [%rd4+24];
	ld.shared.u64 	%rd75, [%r25+24];
	cvt.u32.u64 	%r165, %rd74;
	cvt.u32.u64 	%r166, %rd75;
	mad.lo.s32 	%r252, %r166, %r165, %r252;
$L__BB0_21:
	add.s32 	%r167, %r24, 4;
	setp.gt.s32 	%p53, %r167, -1;
	setp.lt.s32 	%p54, %r167, %r99;
	and.pred  	%p55, %p53, %p54;
	and.pred  	%p56, %p1, %p55;
	not.pred 	%p57, %p56;
	@%p57 bra 	$L__BB0_23;
	ld.global.u64 	%rd76, [%rd4+32];
	ld.shared.u64 	%rd77, [%r25+32];
	cvt.u32.u64 	%r168, %rd76;
	cvt.u32.u64 	%r169, %rd77;
	mad.lo.s32 	%r252, %r169, %r168, %r252;
$L__BB0_23:
	add.s32 	%r170, %r24, 5;
	setp.gt.s32 	%p58, %r170, -1;
	setp.lt.s32 	%p59, %r170, %r99;
	and.pred  	%p60, %p58, %p59;
	and.pred  	%p61, %p1, %p60;
	not.pred 	%p62, %p61;
	@%p62 bra 	$L__BB0_25;
	ld.global.u64 	%rd78, [%rd4+40];
	ld.shared.u64 	%rd79, [%r25+40];
	cvt.u32.u64 	%r171, %rd78;
	cvt.u32.u64 	%r172, %rd79;
	mad.lo.s32 	%r252, %r172, %r171, %r252;
$L__BB0_25:
	add.s32 	%r173, %r24, 6;
	setp.gt.s32 	%p63, %r173, -1;
	setp.lt.s32 	%p64, %r173, %r99;
	and.pred  	%p65, %p63, %p64;
	and.pred  	%p66, %p1, %p65;
	not.pred 	%p67, %p66;
	@%p67 bra 	$L__BB0_27;
	ld.global.u64 	%rd80, [%rd4+48];
	ld.shared.u64 	%rd81, [%r25+48];
	cvt.u32.u64 	%r174, %rd80;
	cvt.u32.u64 	%r175, %rd81;
	mad.lo.s32 	%r252, %r175, %r174, %r252;
$L__BB0_27:
	add.s32 	%r176, %r24, 7;
	setp.gt.s32 	%p68, %r176, -1;
	setp.lt.s32 	%p69, %r176, %r99;
	and.pred  	%p70, %p68, %p69;
	and.pred  	%p71, %p1, %p70;
	not.pred 	%p72, %p71;
	@%p72 bra 	$L__BB0_29;
	ld.global.u64 	%rd82, [%rd4+56];
	ld.shared.u64 	%rd83, [%r25+56];
	cvt.u32.u64 	%r177, %rd82;
	cvt.u32.u64 	%r178, %rd83;
	mad.lo.s32 	%r252, %r178, %r177, %r252;
$L__BB0_29:
	add.s32 	%r250, %r250, 8;
	setp.ne.s32 	%p73, %r250, %r12;
	mov.u32 	%r268, %r12;
	@%p73 bra 	$L__BB0_13;
$L__BB0_30:
	setp.eq.s32 	%p74, %r11, 0;
	@%p74 bra 	$L__BB0_51;
	add.s32 	%r180, %r11, -1;
	setp.lt.u32 	%p75, %r180, 3;
	@%p75 bra 	$L__BB0_41;
	add.s32 	%r46, %r10, %r268;
	setp.gt.s32 	%p76, %r46, -1;
	setp.lt.s32 	%p77, %r46, %r99;
	and.pred  	%p78, %p76, %p77;
	and.pred  	%p80, %p1, %p78;
	not.pred 	%p81, %p80;
	@%p81 bra 	$L__BB0_34;
	add.s32 	%r181, %r20, %r46;
	mul.wide.s32 	%rd84, %r181, 8;
	add.s64 	%rd85, %rd1, %rd84;
	ld.global.u64 	%rd86, [%rd85];
	add.s32 	%r182, %r268, %r21;
	shl.b32 	%r183, %r182, 3;
	mov.u32 	%r184, shared_fil;
	add.s32 	%r185, %r184, %r183;
	ld.shared.u64 	%rd87, [%r185];
	cvt.u32.u64 	%r186, %rd86;
	cvt.u32.u64 	%r187, %rd87;
	mad.lo.s32 	%r252, %r187, %r186, %r252;
$L__BB0_34:
	add.s32 	%r188, %r46, 1;
	setp.gt.s32 	%p82, %r188, -1;
	setp.lt.s32 	%p83, %r188, %r99;
	and.pred  	%p84, %p82, %p83;
	and.pred  	%p85, %p1, %p84;
	not.pred 	%p86, %p85;
	@%p86 bra 	$L__BB0_36;
	add.s32 	%r189, %r20, %r46;
	mul.wide.s32 	%rd88, %r189, 8;
	add.s64 	%rd89, %rd1, %rd88;
	ld.global.u64 	%rd90, [%rd89+8];
	add.s32 	%r190, %r268, %r21;
	shl.b32 	%r191, %r190, 3;
	mov.u32 	%r192, shared_fil;
	add.s32 	%r193, %r192, %r191;
	ld.shared.u64 	%rd91, [%r193+8];
	cvt.u32.u64 	%r194, %rd90;
	cvt.u32.u64 	%r195, %rd91;
	mad.lo.s32 	%r252, %r195, %r194, %r252;
$L__BB0_36:
	add.s32 	%r196, %r46, 2;
	setp.gt.s32 	%p87, %r196, -1;
	setp.lt.s32 	%p88, %r196, %r99;
	and.pred  	%p89, %p87, %p88;
	and.pred  	%p90, %p1, %p89;
	not.pred 	%p91, %p90;
	@%p91 bra 	$L__BB0_38;
	add.s32 	%r197, %r20, %r46;
	mul.wide.s32 	%rd92, %r197, 8;
	add.s64 	%rd93, %rd1, %rd92;
	ld.global.u64 	%rd94, [%rd93+16];
	add.s32 	%r198, %r268, %r21;
	shl.b32 	%r199, %r198, 3;
	mov.u32 	%r200, shared_fil;
	add.s32 	%r201, %r200, %r199;
	ld.shared.u64 	%rd95, [%r201+16];
	cvt.u32.u64 	%r202, %rd94;
	cvt.u32.u64 	%r203, %rd95;
	mad.lo.s32 	%r252, %r203, %r202, %r252;
$L__BB0_38:
	add.s32 	%r204, %r46, 3;
	setp.gt.s32 	%p92, %r204, -1;
	setp.lt.s32 	%p93, %r204, %r99;
	and.pred  	%p94, %p92, %p93;
	and.pred  	%p95, %p1, %p94;
	not.pred 	%p96, %p95;
	@%p96 bra 	$L__BB0_40;
	add.s32 	%r206, %r20, %r46;
	mul.wide.s32 	%rd96, %r206, 8;
	add.s64 	%rd97, %rd1, %rd96;
	ld.global.u64 	%rd98, [%rd97+24];
	add.s32 	%r207, %r268, %r21;
	shl.b32 	%r208, %r207, 3;
	mov.u32 	%r209, shared_fil;
	add.s32 	%r210, %r209, %r208;
	ld.shared.u64 	%rd99, [%r210+24];
	cvt.u32.u64 	%r211, %rd99;
	cvt.u32.u64 	%r212, %rd98;
	mad.lo.s32 	%r252, %r211, %r212, %r252;
$L__BB0_40:
	add.s32 	%r268, %r268, 4;
$L__BB0_41:
	and.b32  	%r214, %r102, 3;
	setp.eq.s32 	%p97, %r214, 0;
	@%p97 bra 	$L__BB0_51;
	setp.eq.s32 	%p98, %r214, 1;
	@%p98 bra 	$L__BB0_48;
	add.s32 	%r59, %r10, %r268;
	setp.gt.s32 	%p99, %r59, -1;
	setp.lt.s32 	%p100, %r59, %r99;
	and.pred  	%p101, %p99, %p100;
	and.pred  	%p103, %p1, %p101;
	not.pred 	%p104, %p103;
	@%p104 bra 	$L__BB0_45;
	add.s32 	%r215, %r20, %r59;
	mul.wide.s32 	%rd100, %r215, 8;
	add.s64 	%rd101, %rd1, %rd100;
	ld.global.u64 	%rd102, [%rd101];
	add.s32 	%r216, %r268, %r21;
	shl.b32 	%r217, %r216, 3;
	mov.u32 	%r218, shared_fil;
	add.s32 	%r219, %r218, %r217;
	ld.shared.u64 	%rd103, [%r219];
	cvt.u32.u64 	%r220, %rd102;
	cvt.u32.u64 	%r221, %rd103;
	mad.lo.s32 	%r252, %r221, %r220, %r252;
$L__BB0_45:
	add.s32 	%r222, %r59, 1;
	setp.gt.s32 	%p105, %r222, -1;
	setp.lt.s32 	%p106, %r222, %r99;
	and.pred  	%p107, %p105, %p106;
	and.pred  	%p108, %p1, %p107;
	not.pred 	%p109, %p108;
	@%p109 bra 	$L__BB0_47;
	add.s32 	%r224, %r20, %r59;
	mul.wide.s32 	%rd104, %r224, 8;
	add.s64 	%rd105, %rd1, %rd104;
	ld.global.u64 	%rd106, [%rd105+8];
	add.s32 	%r225, %r268, %r21;
	shl.b32 	%r226, %r225, 3;
	mov.u32 	%r227, shared_fil;
	add.s32 	%r228, %r227, %r226;
	ld.shared.u64 	%rd107, [%r228+8];
	cvt.u32.u64 	%r229, %rd107;
	cvt.u32.u64 	%r230, %rd106;
	mad.lo.s32 	%r252, %r229, %r230, %r252;
$L__BB0_47:
	add.s32 	%r268, %r268, 2;
$L__BB0_48:
	and.b32  	%r231, %r102, 1;
	setp.eq.b32 	%p110, %r231, 1;
	not.pred 	%p111, %p110;
	@%p111 bra 	$L__BB0_51;
	add.s32 	%r68, %r10, %r268;
	setp.gt.s32 	%p112, %r68, -1;
	setp.lt.s32 	%p113, %r68, %r99;
	and.pred  	%p114, %p112, %p113;
	and.pred  	%p116, %p1, %p114;
	not.pred 	%p117, %p116;
	@%p117 bra 	$L__BB0_51;
	add.s32 	%r232, %r20, %r68;
	mul.wide.s32 	%rd108, %r232, 8;
	add.s64 	%rd109, %rd1, %rd108;
	ld.global.u64 	%rd110, [%rd109];
	add.s32 	%r233, %r268, %r21;
	shl.b32 	%r234, %r233, 3;
	mov.u32 	%r235, shared_fil;
	add.s32 	%r236, %r235, %r234;
	ld.shared.u64 	%rd111, [%r236];
	cvt.u32.u64 	%r237, %rd110;
	cvt.u32.u64 	%r238, %rd111;
	mad.lo.s32 	%r252, %r238, %r237, %r252;
$L__BB0_51:
	add.s32 	%r248, %r248, 1;
	setp.ne.s32 	%p118, %r248, %r101;
	@%p118 bra 	$L__BB0_11;
	ld.param.u32 	%r243, [_Z7dkernelPlS_S_iiiiii_param_5];
	add.s32 	%r246, %r246, 1;
	setp.ne.s32 	%p119, %r246, %r243;
	@%p119 bra 	$L__BB0_10;
	ld.param.u64 	%rd116, [_Z7dkernelPlS_S_iiiiii_param_2];
	cvt.s64.s32 	%rd112, %r252;
	mad.lo.s32 	%r239, %r245, %r98, %r8;
	mad.lo.s32 	%r240, %r239, %r99, %r9;
	cvta.to.global.u64 	%rd113, %rd116;
	mul.wide.s32 	%rd114, %r240, 8;
	add.s64 	%rd115, %rd113, %rd114;
	st.global.u64 	[%rd115], %rd112;
	add.s32 	%r245, %r245, 1;
	setp.eq.s32 	%p120, %r245, %r103;
	@%p120 bra 	$L__BB0_81;
	bra.uni 	$L__BB0_9;
$L__BB0_54:
	and.b32  	%r74, %r103, 3;
	setp.lt.u32 	%p23, %r103, 4;
	mov.b32 	%r278, 0;
	@%p23 bra 	$L__BB0_57;
	and.b32  	%r278, %r103, 2147483644;
	mov.b32 	%r276, 0;
	mul.wide.s32 	%rd55, %r7, 8;
$L__BB0_56:
	.pragma "nounroll";
	mad.lo.s32 	%r134, %r276, %r98, %r8;
	mad.lo.s32 	%r135, %r134, %r99, %r9;
	mul.wide.s32 	%rd52, %r135, 8;
	add.s64 	%rd53, %rd2, %rd52;
	mov.b64 	%rd54, 0;
	st.global.u64 	[%rd53], %rd54;
	add.s64 	%rd56, %rd53, %rd55;
	st.global.u64 	[%rd56], %rd54;
	add.s64 	%rd57, %rd56, %rd55;
	st.global.u64 	[%rd57], %rd54;
	add.s64 	%rd58, %rd57, %rd55;
	st.global.u64 	[%rd58], %rd54;
	add.s32 	%r276, %r276, 4;
	setp.ne.s32 	%p24, %r276, %r278;
	@%p24 bra 	$L__BB0_56;
$L__BB0_57:
	setp.eq.s32 	%p25, %r74, 0;
	@%p25 bra 	$L__BB0_81;
	setp.eq.s32 	%p26, %r74, 1;
	@%p26 bra 	$L__BB0_60;
	mad.lo.s32 	%r136, %r278, %r98, %r8;
	mad.lo.s32 	%r137, %r136, %r99, %r9;
	mul.wide.s32 	%rd59, %r137, 8;
	add.s64 	%rd60, %rd2, %rd59;
	mov.b64 	%rd61, 0;
	st.global.u64 	[%rd60], %rd61;
	mul.wide.s32 	%rd62, %r7, 8;
	add.s64 	%rd63, %rd60, %rd62;
	st.global.u64 	[%rd63], %rd61;
	add.s32 	%r278, %r278, 2;
$L__BB0_60:
	and.b32  	%r138, %r103, 1;
	setp.eq.b32 	%p27, %r138, 1;
	not.pred 	%p28, %p27;
	@%p28 bra 	$L__BB0_81;
	mad.lo.s32 	%r139, %r278, %r98, %r8;
	mad.lo.s32 	%r140, %r139, %r99, %r9;
	mul.wide.s32 	%rd64, %r140, 8;
	add.s64 	%rd65, %rd2, %rd64;
	mov.b64 	%rd66, 0;
	st.global.u64 	[%rd65], %rd66;
	bra.uni 	$L__BB0_81;
$L__BB0_62:
	and.b32  	%r81, %r103, 3;
	setp.lt.u32 	%p16, %r103, 4;
	mov.b32 	%r281, 0;
	@%p16 bra 	$L__BB0_65;
	and.b32  	%r281, %r103, 2147483644;
	mov.b32 	%r279, 0;
	mul.wide.s32 	%rd40, %r7, 8;
$L__BB0_64:
	.pragma "nounroll";
	mad.lo.s32 	%r125, %r279, %r98, %r8;
	mad.lo.s32 	%r126, %r125, %r99, %r9;
	mul.wide.s32 	%rd37, %r126, 8;
	add.s64 	%rd38, %rd2, %rd37;
	mov.b64 	%rd39, 0;
	st.global.u64 	[%rd38], %rd39;
	add.s64 	%rd41, %rd38, %rd40;
	st.global.u64 	[%rd41], %rd39;
	add.s64 	%rd42, %rd41, %rd40;
	st.global.u64 	[%rd42], %rd39;
	add.s64 	%rd43, %rd42, %rd40;
	st.global.u64 	[%rd43], %rd39;
	add.s32 	%r279, %r279, 4;
	setp.ne.s32 	%p17, %r279, %r281;
	@%p17 bra 	$L__BB0_64;
$L__BB0_65:
	setp.eq.s32 	%p18, %r81, 0;
	@%p18 bra 	$L__BB0_81;
	setp.eq.s32 	%p19, %r81, 1;
	@%p19 bra 	$L__BB0_68;
	mad.lo.s32 	%r127, %r281, %r98, %r8;
	mad.lo.s32 	%r128, %r127, %r99, %r9;
	mul.wide.s32 	%rd44, %r128, 8;
	add.s64 	%rd45, %rd2, %rd44;
	mov.b64 	%rd46, 0;
	st.global.u64 	[%rd45], %rd46;
	mul.wide.s32 	%rd47, %r7, 8;
	add.s64 	%rd48, %rd45, %rd47;
	st.global.u64 	[%rd48], %rd46;
	add.s32 	%r281, %r281, 2;
$L__BB0_68:
	and.b32  	%r129, %r103, 1;
	setp.eq.b32 	%p20, %r129, 1;
	not.pred 	%p21, %p20;
	@%p21 bra 	$L__BB0_81;
	mad.lo.s32 	%r130, %r281, %r98, %r8;
	mad.lo.s32 	%r131, %r130, %r99, %r9;
	mul.wide.s32 	%rd49, %r131, 8;
	add.s64 	%rd50, %rd2, %rd49;
	mov.b64 	%rd51, 0;
	st.global.u64 	[%rd50], %rd51;
	bra.uni 	$L__BB0_81;
$L__BB0_70:
	and.b32  	%r88, %r103, 7;
	setp.lt.u32 	%p7, %r103, 8;
	mov.b32 	%r284, 0;
	@%p7 bra 	$L__BB0_73;
	and.b32  	%r284, %r103, 2147483640;
	mov.b32 	%r282, 0;
	mul.wide.s32 	%rd14, %r7, 8;
$L__BB0_72:
	.pragma "nounroll";
	mad.lo.s32 	%r114, %r282, %r98, %r8;
	mad.lo.s32 	%r115, %r114, %r99, %r9;
	mul.wide.s32 	%rd11, %r115, 8;
	add.s64 	%rd12, %rd2, %rd11;
	mov.b64 	%rd13, 0;
	st.global.u64 	[%rd12], %rd13;
	add.s64 	%rd15, %rd12, %rd14;
	st.global.u64 	[%rd15], %rd13;
	add.s64 	%rd16, %rd15, %rd14;
	st.global.u64 	[%rd16], %rd13;
	add.s64 	%rd17, %rd16, %rd14;
	st.global.u64 	[%rd17], %rd13;
	add.s64 	%rd18, %rd17, %rd14;
	st.global.u64 	[%rd18], %rd13;
	add.s64 	%rd19, %rd18, %rd14;
	st.global.u64 	[%rd19], %rd13;
	add.s64 	%rd20, %rd19, %rd14;
	st.global.u64 	[%rd20], %rd13;
	add.s64 	%rd21, %rd20, %rd14;
	st.global.u64 	[%rd21], %rd13;
	add.s32 	%r282, %r282, 8;
	setp.ne.s32 	%p8, %r282, %r284;
	@%p8 bra 	$L__BB0_72;
$L__BB0_73:
	setp.eq.s32 	%p9, %r88, 0;
	@%p9 bra 	$L__BB0_81;
	and.b32  	%r93, %r103, 3;
	setp.lt.u32 	%p10, %r88, 4;
	@%p10 bra 	$L__BB0_76;
	mad.lo.s32 	%r116, %r284, %r98, %r8;
	mad.lo.s32 	%r117, %r116, %r99, %r9;
	mul.wide.s32 	%rd22, %r117, 8;
	add.s64 	%rd23, %rd2, %rd22;
	mov.b64 	%rd24, 0;
	st.global.u64 	[%rd23], %rd24;
	mul.wide.s32 	%rd25, %r7, 8;
	add.s64 	%rd26, %rd23, %rd25;
	st.global.u64 	[%rd26], %rd24;
	add.s64 	%rd27, %rd26, %rd25;
	st.global.u64 	[%rd27], %rd24;
	add.s64 	%rd28, %rd27, %rd25;
	st.global.u64 	[%rd28], %rd24;
	add.s32 	%r284, %r284, 4;
$L__BB0_76:
	setp.eq.s32 	%p11, %r93, 0;
	@%p11 bra 	$L__BB0_81;
	setp.eq.s32 	%p12, %r93, 1;
	@%p12 bra 	$L__BB0_79;
	mad.lo.s32 	%r118, %r284, %r98, %r8;
	mad.lo.s32 	%r119, %r118, %r99, %r9;
	mul.wide.s32 	%rd29, %r119, 8;
	add.s64 	%rd30, %rd2, %rd29;
	mov.b64 	%rd31, 0;
	st.global.u64 	[%rd30], %rd31;
	mul.wide.s32 	%rd32, %r7, 8;
	add.s64 	%rd33, %rd30, %rd32;
	st.global.u64 	[%rd33], %rd31;
	add.s32 	%r284, %r284, 2;
$L__BB0_79:
	and.b32  	%r120, %r103, 1;
	setp.eq.b32 	%p13, %r120, 1;
	not.pred 	%p14, %p13;
	@%p14 bra 	$L__BB0_81;
	mad.lo.s32 	%r121, %r284, %r98, %r8;
	mad.lo.s32 	%r122, %r121, %r99, %r9;
	mul.wide.s32 	%rd34, %r122, 8;
	add.s64 	%rd35, %rd2, %rd34;
	mov.b64 	%rd36, 0;
	st.global.u64 	[%rd35], %rd36;
$L__BB0_81:
	ret;

}


// ===== COMPILED SASS (sm_100) =====

	.target	sm_100

	.elftype	@"ET_EXEC"


//--------------------- .note.nv.tkinfo           --------------------------
	.section	.note.nv.tkinfo,"",@"SHT_NOTE"
	.sectionflags	@"SHF_NOTE_NV_TKINFO"
	.tkinfo
        /*0018*/ 	.word	0x00000002
        /*0030*/ 	.string	""
        /*0030*/ 	.string	"ptxas"
        /*0030*/ 	.string	"Cuda compilation tools, release 13.0, V13.0.88"
        /*0030*/ 	.string	"Build cuda_13.0.r13.0/compiler.36424714_0"
        /*0030*/ 	.string	"-arch sm_100 -m 64 "



//--------------------- .note.nv.cuinfo           --------------------------
	.section	.note.nv.cuinfo,"",@"SHT_NOTE"
	.sectionflags	@"SHF_NOTE_NV_CUINFO"
        /*0018*/ 	.short	0x0002
        /*001a*/ 	.short	0x0064
        /*001c*/ 	.short	0x0082
	.zero		2


//--------------------- .nv.info                  --------------------------
	.section	.nv.info,"",@"SHT_CUDA_INFO"
	.align	4


	//----- nvinfo : EIATTR_REGCOUNT
	.align		4
        /*0000*/ 	.byte	0x04, 0x2f
        /*0002*/ 	.short	(.L_1 - .L_0)
	.align		4
.L_0:
        /*0004*/ 	.word	index@(_Z7dkernelPlS_S_iiiiii)
        /*0008*/ 	.word	0x00000020


	//----- nvinfo : EIATTR_FRAME_SIZE
	.align		4
.L_1:
        /*000c*/ 	.byte	0x04, 0x11
        /*000e*/ 	.short	(.L_3 - .L_2)
	.align		4
.L_2:
        /*0010*/ 	.word	index@(_Z7dkernelPlS_S_iiiiii)
        /*0014*/ 	.word	0x00000000


	//----- nvinfo : EIATTR_MIN_STACK_SIZE
	.align		4
.L_3:
        /*0018*/ 	.byte	0x04, 0x12
        /*001a*/ 	.short	(.L_5 - .L_4)
	.align		4
.L_4:
        /*001c*/ 	.word	index@(_Z7dkernelPlS_S_iiiiii)
        /*0020*/ 	.word	0x00000000
.L_5:


//--------------------- .nv.compat                --------------------------
	.section	.nv.compat,"",@"SHT_CUDA_COMPAT_INFO"
	.align	4
        /*0000*/ 	.byte	0x02, 0x09, 0x00, 0x00, 0x02, 0x02, 0x01, 0x00, 0x02, 0x05, 0x05, 0x00, 0x03, 0x07, 0x01, 0x01
        /*0010*/ 	.byte	0x02, 0x03, 0x00, 0x00, 0x02, 0x06, 0x01, 0x00, 0x04, 0x0b, 0x08, 0x00, 0x09, 0x00, 0x00, 0x00
        /*0020*/ 	.byte	0x00, 0x00, 0x00, 0x00


//--------------------- .nv.info._Z7dkernelPlS_S_iiiiii --------------------------
	.section	.nv.info._Z7dkernelPlS_S_iiiiii,"",@"SHT_CUDA_INFO"
	.sectionflags	@""
	.align	4


	//----- nvinfo : EIATTR_CUDA_API_VERSION
	.align		4
        /*0000*/ 	.byte	0x04, 0x37
        /*0002*/ 	.short	(.L_7 - .L_6)
.L_6:
        /*0004*/ 	.word	0x00000082


	//----- nvinfo : EIATTR_KPARAM_INFO
	.align		4
.L_7:
        /*0008*/ 	.byte	0x04, 0x17
        /*000a*/ 	.short	(.L_9 - .L_8)
.L_8:
        /*000c*/ 	.word	0x00000000
        /*0010*/ 	.short	0x0008
        /*0012*/ 	.short	0x002c
        /*0014*/ 	.byte	0x00, 0xf0, 0x11, 0x00


	//----- nvinfo : EIATTR_KPARAM_INFO
	.align		4
.L_9:
        /*0018*/ 	.byte	0x04, 0x17
        /*001a*/ 	.short	(.L_11 - .L_10)
.L_10:
        /*001c*/ 	.word	0x00000000
        /*0020*/ 	.short	0x0007
        /*0022*/ 	.short	0x0028
        /*0024*/ 	.byte	0x00, 0xf0, 0x11, 0x00


	//----- nvinfo : EIATTR_KPARAM_INFO
	.align		4
.L_11:
        /*0028*/ 	.byte	0x04, 0x17
        /*002a*/ 	.short	(.L_13 - .L_12)
.L_12:
        /*002c*/ 	.word	0x00000000
        /*0030*/ 	.short	0x0006
        /*0032*/ 	.short	0x0024
        /*0034*/ 	.byte	0x00, 0xf0, 0x11, 0x00


	//----- nvinfo : EIATTR_KPARAM_INFO
	.align		4
.L_13:
        /*0038*/ 	.byte	0x04, 0x17
        /*003a*/ 	.short	(.L_15 - .L_14)
.L_14:
        /*003c*/ 	.word	0x00000000
        /*0040*/ 	.short	0x0005
        /*0042*/ 	.short	0x0020
        /*0044*/ 	.byte	0x00, 0xf0, 0x11, 0x00


	//----- nvinfo : EIATTR_KPARAM_INFO
	.align		4
.L_15:
        /*0048*/ 	.byte	0x04, 0x17
        /*004a*/ 	.short	(.L_17 - .L_16)
.L_16:
        /*004c*/ 	.word	0x00000000
        /*0050*/ 	.short	0x0004
        /*0052*/ 	.short	0x001c
        /*0054*/ 	.byte	0x00, 0xf0, 0x11, 0x00


	//----- nvinfo : EIATTR_KPARAM_INFO
	.align		4
.L_17:
        /*0058*/ 	.byte	0x04, 0x17
        /*005a*/ 	.short	(.L_19 - .L_18)
.L_18:
        /*005c*/ 	.word	0x00000000
        /*0060*/ 	.short	0x0003
        /*0062*/ 	.short	0x0018
        /*0064*/ 	.byte	0x00, 0xf0, 0x11, 0x00


	//----- nvinfo : EIATTR_KPARAM_INFO
	.align		4
.L_19:
        /*0068*/ 	.byte	0x04, 0x17
        /*006a*/ 	.short	(.L_21 - .L_20)
.L_20:
        /*006c*/ 	.word	0x00000000
        /*0070*/ 	.short	0x0002
        /*0072*/ 	.short	0x0010
        /*0074*/ 	.byte	0x00, 0xf5, 0x21, 0x00


	//----- nvinfo : EIATTR_KPARAM_INFO
	.align		4
.L_21:
        /*0078*/ 	.byte	0x04, 0x17
        /*007a*/ 	.short	(.L_23 - .L_22)
.L_22:
        /*007c*/ 	.word	0x00000000
        /*0080*/ 	.short	0x0001
        /*0082*/ 	.short	0x0008
        /*0084*/ 	.byte	0x00, 0xf5, 0x21, 0x00


	//----- nvinfo : EIATTR_KPARAM_INFO
	.align		4
.L_23:
        /*0088*/ 	.byte	0x04, 0x17
        /*008a*/ 	.short	(.L_25 - .L_24)
.L_24:
        /*008c*/ 	.word	0x00000000
        /*0090*/ 	.short	0x0000
        /*0092*/ 	.short	0x0000
        /*0094*/ 	.byte	0x00, 0xf5, 0x21, 0x00


	//----- nvinfo : EIATTR_SPARSE_MMA_MASK
	.align		4
.L_25:
        /*0098*/ 	.byte	0x03, 0x50
        /*009a*/ 	.short	0x0000


	//----- nvinfo : EIATTR_MAXREG_COUNT
	.align		4
        /*009c*/ 	.byte	0x03, 0x1b
        /*009e*/ 	.short	0x00ff


	//----- nvinfo : EIATTR_NUM_BARRIERS
	.align		4
        /*00a0*/ 	.byte	0x02, 0x4c
        /*00a2*/ 	.byte	0x01
	.zero		1


	//----- nvinfo : EIATTR_MERCURY_ISA_VERSION
	.align		4
        /*00a4*/ 	.byte	0x03, 0x5f
        /*00a6*/ 	.short	0x0101


	//----- nvinfo : EIATTR_VRC_CTA_INIT_COUNT
	.align		4
        /*00a8*/ 	.byte	0x02, 0x4a
	.zero		1
	.zero		1


	//----- nvinfo : EIATTR_EXIT_INSTR_OFFSETS
	.align		4
        /*00ac*/ 	.byte	0x04, 0x1c
        /*00ae*/ 	.short	(.L_27 - .L_26)


	//   ....[0]....
.L_26:
        /*00b0*/ 	.word	0x000001e0


	//   ....[1]....
        /*00b4*/ 	.word	0x00000380


	//   ....[2]....
        /*00b8*/ 	.word	0x000012d0


	//   ....[3]....
        /*00bc*/ 	.word	0x00001450


	//   ....[4]....
        /*00c0*/ 	.word	0x00001520


	//   ....[5]....
        /*00c4*/ 	.word	0x00001580


	//   ....[6]....
        /*00c8*/ 	.word	0x000016e0


	//   ....[7]....
        /*00cc*/ 	.word	0x000017b0


	//   ....[8]....
        /*00d0*/ 	.word	0x00001810


	//   ....[9]....
        /*00d4*/ 	.word	0x000019f0


	//   ....[10]....
        /*00d8*/ 	.word	0x00001b00


	//   ....[11]....
        /*00dc*/ 	.word	0x00001bd0


	//   ....[12]....
        /*00e0*/ 	.word	0x00001c30


	//----- nvinfo : EIATTR_CRS_STACK_SIZE
	.align		4
.L_27:
        /*00e4*/ 	.byte	0x04, 0x1e
        /*00e6*/ 	.short	(.L_29 - .L_28)
.L_28:
        /*00e8*/ 	.word	0x00000000


	//----- nvinfo : EIATTR_CBANK_PARAM_SIZE
	.align		4
.L_29:
        /*00ec*/ 	.byte	0x03, 0x19
        /*00ee*/ 	.short	0x0030


	//----- nvinfo : EIATTR_PARAM_CBANK
	.align		4
        /*00f0*/ 	.byte	0x04, 0x0a
        /*00f2*/ 	.short	(.L_31 - .L_30)
	.align		4
.L_30:
        /*00f4*/ 	.word	index@(.nv.constant0._Z7dkernelPlS_S_iiiiii)
        /*00f8*/ 	.short	0x0380
        /*00fa*/ 	.short	0x0030


	//----- nvinfo : EIATTR_SW_WAR
	.align		4
.L_31:
        /*00fc*/ 	.byte	0x04, 0x36
        /*00fe*/ 	.short	(.L_33 - .L_32)
.L_32:
        /*0100*/ 	.word	0x00000008
.L_33:


//--------------------- .nv.callgraph             --------------------------
	.section	.nv.callgraph,"",@"SHT_CUDA_CALLGRAPH"
	.align	4
	.sectionentsize	8
	.align		4
        /*0000*/ 	.word	0x00000000
	.align		4
        /*0004*/ 	.word	0xffffffff
	.align		4
        /*0008*/ 	.word	0x00000000
	.align		4
        /*000c*/ 	.word	0xfffffffe
	.align		4
        /*0010*/ 	.word	0x00000000
	.align		4
        /*0014*/ 	.word	0xfffffffd
	.align		4
        /*0018*/ 	.word	0x00000000
	.align		4
        /*001c*/ 	.word	0xfffffffc


//--------------------- .text._Z7dkernelPlS_S_iiiiii --------------------------
	.section	.text._Z7dkernelPlS_S_iiiiii,"ax",@progbits
	.align	128
        .global         _Z7dkernelPlS_S_iiiiii
        .type           _Z7dkernelPlS_S_iiiiii,@function
        .size           _Z7dkernelPlS_S_iiiiii,(.L_x_26 - _Z7dkernelPlS_S_iiiiii)
        .other          _Z7dkernelPlS_S_iiiiii,@"STO_CUDA_ENTRY STV_DEFAULT"
_Z7dkernelPlS_S_iiiiii:
.text._Z7dkernelPlS_S_iiiiii:
[----:B------:R-:W-:Y:S08]  /*0000*/  LDC R1, c[0x0][0x37c] ;  /* 0x0000df00ff017b82 */ /* 0x000ff00000000800 */
[----:B------:R-:W0:Y:S01]  /*0010*/  LDC.64 R4, c[0x0][0x3a0] ;  /* 0x0000e800ff047b82 */ /* 0x000e220000000a00 */
[----:B------:R-:W1:Y:S01]  /*0020*/  S2R R14, SR_TID.X ;  /* 0x00000000000e7919 */ /* 0x000e620000002100 */
[----:B------:R-:W2:Y:S01]  /*0030*/  LDCU.64 UR10, c[0x0][0x358] ;  /* 0x00006b00ff0a77ac */ /* 0x000ea20008000a00 */
[----:B------:R-:W-:Y:S05]  /*0040*/  BSSY.RECONVERGENT B0, `(.L_x_0) ;  /* 0x0000018000007945 */ /* 0x000fea0003800200 */
[----:B------:R-:W3:Y:S08]  /*0050*/  LDC.64 R12, c[0x0][0x3a8] ;  /* 0x0000ea00ff0c7b82 */ /* 0x000ef00000000a00 */
[----:B------:R-:W4:Y:S08]  /*0060*/  S2UR UR4, SR_CTAID.X ;  /* 0x00000000000479c3 */ /* 0x000f300000002500 */
[----:B------:R-:W4:Y:S01]  /*0070*/  LDC R19, c[0x0][0x360] ;  /* 0x0000d800ff137b82 */ /* 0x000f220000000800 */
[----:B0-----:R-:W-:-:S07]  /*0080*/  IMAD R7, R5, R4, RZ ;  /* 0x0000000405077224 */ /* 0x001fce00078e02ff */
[----:B------:R-:W0:Y:S01]  /*0090*/  LDC.64 R2, c[0x0][0x398] ;  /* 0x0000e600ff027b82 */ /* 0x000e220000000a00 */
[----:B---3--:R-:W-:-:S04]  /*00a0*/  IMAD R0, R7, R12, RZ ;  /* 0x0000000c07007224 */ /* 0x008fc800078e02ff */
[----:B------:R-:W-:-:S05]  /*00b0*/  IMAD R11, R0, R13, RZ ;  /* 0x0000000d000b7224 */ /* 0x000fca00078e02ff */
[----:B-1----:R-:W-:Y:S01]  /*00c0*/  ISETP.GE.AND P0, PT, R14, R11, PT ;  /* 0x0000000b0e00720c */ /* 0x002fe20003f06270 */
[----:B----4-:R-:W-:Y:S02]  /*00d0*/  IMAD R10, R19, UR4, R14 ;  /* 0x00000004130a7c24 */ /* 0x010fe4000f8e020e */
[----:B0-----:R-:W-:-:S05]  /*00e0*/  IMAD R0, R3, R2, RZ ;  /* 0x0000000203007224 */ /* 0x001fca00078e02ff */
[----:B------:R-:W-:-:S05]  /*00f0*/  ISETP.GE.AND P1, PT, R10, R0, PT ;  /* 0x000000000a00720c */ /* 0x000fca0003f26270 */
[----:B--2---:R-:W-:Y:S08]  /*0100*/  @P0 BRA `(.L_x_1) ;  /* 0x00000000002c0947 */ /* 0x004ff00003800000 */
[----:B------:R-:W0:Y:S01]  /*0110*/  S2R R15, SR_CgaCtaId ;  /* 0x00000000000f7919 */ /* 0x000e220000008800 */
[----:B------:R-:W1:Y:S01]  /*0120*/  LDC.64 R6, c[0x0][0x388] ;  /* 0x0000e200ff067b82 */ /* 0x000e620000000a00 */
[----:B------:R-:W-:-:S04]  /*0130*/  MOV R8, 0x400 ;  /* 0x0000040000087802 */ /* 0x000fc80000000f00 */
[----:B0-----:R-:W-:-:S07]  /*0140*/  LEA R15, R15, R8, 0x18 ;  /* 0x000000080f0f7211 */ /* 0x001fce00078ec0ff */
.L_x_2:
[----:B01----:R-:W-:-:S06]  /*0150*/  IMAD.WIDE R8, R14, 0x8, R6 ;  /* 0x000000080e087825 */ /* 0x003fcc00078e0206 */
[----:B------:R-:W2:Y:S01]  /*0160*/  LDG.E.64 R8, desc[UR10][R8.64] ;  /* 0x0000000a08087981 */ /* 0x000ea2000c1e1b00 */
[----:B------:R-:W-:Y:S02]  /*0170*/  IMAD R17, R14, 0x8, R15 ;  /* 0x000000080e117824 */ /* 0x000fe400078e020f */
[----:B------:R-:W-:-:S05]  /*0180*/  IMAD.IADD R14, R19, 0x1, R14 ;  /* 0x00000001130e7824 */ /* 0x000fca00078e020e */
[----:B------:R-:W-:Y:S01]  /*0190*/  ISETP.GE.AND P0, PT, R14, R11, PT ;  /* 0x0000000b0e00720c */ /* 0x000fe20003f06270 */
[----:B--2---:R0:W-:-:S12]  /*01a0*/  STS.64 [R17], R8 ;  /* 0x0000000811007388 */ /* 0x0041d80000000a00 */
[----:B------:R-:W-:Y:S05]  /*01b0*/  @!P0 BRA `(.L_x_2) ;  /* 0xfffffffc00e48947 */ /* 0x000fea000383ffff */
.L_x_1:
[----:B------:R-:W-:Y:S05]  /*01c0*/  BSYNC.RECONVERGENT B0 ;  /* 0x0000000000007941 */ /* 0x000fea0003800200 */
.L_x_0:
[----:B------:R-:W-:Y:S06]  /*01d0*/  BAR.SYNC.DEFER_BLOCKING 0x0 ;  /* 0x0000000000007b1d */ /* 0x000fec0000010000 */
[----:B------:R-:W-:Y:S05]  /*01e0*/  @P1 EXIT ;  /* 0x000000000000194d */ /* 0x000fea0003800000 */
[----:B------:R-:W-:Y:S02]  /*01f0*/  IABS R14, R3 ;  /* 0x00000003000e7213 */ /* 0x000fe40000000000 */
[----:B------:R-:W-:Y:S02]  /*0200*/  IABS R11, R10 ;  /* 0x0000000a000b7213 */ /* 0x000fe40000000000 */
[----:B0-----:R-:W0:Y:S08]  /*0210*/  I2F.RP R8, R14 ;  /* 0x0000000e00087306 */ /* 0x001e300000209400 */
[----:B0-----:R-:W0:Y:S02]  /*0220*/  MUFU.RCP R8, R8 ;  /* 0x0000000800087308 */ /* 0x001e240000001000 */
[----:B0-----:R-:W-:-:S06]  /*0230*/  VIADD R6, R8, 0xffffffe ;  /* 0x0ffffffe08067836 */ /* 0x001fcc0000000000 */
[----:B------:R0:W1:Y:S02]  /*0240*/  F2I.FTZ.U32.TRUNC.NTZ R7, R6 ;  /* 0x0000000600077305 */ /* 0x000064000021f000 */
[----:B0-----:R-:W-:Y:S01]  /*0250*/  IMAD.MOV.U32 R6, RZ, RZ, RZ ;  /* 0x000000ffff067224 */ /* 0x001fe200078e00ff */
[----:B-1----:R-:W-:-:S05]  /*0260*/  IADD3 R9, PT, PT, RZ, -R7, RZ ;  /* 0x80000007ff097210 */ /* 0x002fca0007ffe0ff */
[----:B------:R-:W-:-:S04]  /*0270*/  IMAD R9, R9, R14, RZ ;  /* 0x0000000e09097224 */ /* 0x000fc800078e02ff */
[----:B------:R-:W-:Y:S01]  /*0280*/  IMAD.HI.U32 R7, R7, R9, R6 ;  /* 0x0000000907077227 */ /* 0x000fe200078e0006 */
[----:B------:R-:W-:-:S03]  /*0290*/  LOP3.LUT R6, R10, R3, RZ, 0x3c, !PT ;  /* 0x000000030a067212 */ /* 0x000fc600078e3cff */
[----:B------:R-:W-:Y:S01]  /*02a0*/  IMAD.MOV.U32 R9, RZ, RZ, R11 ;  /* 0x000000ffff097224 */ /* 0x000fe200078e000b */
[----:B------:R-:W-:-:S03]  /*02b0*/  ISETP.GE.AND P2, PT, R6, RZ, PT ;  /* 0x000000ff0600720c */ /* 0x000fc60003f46270 */
[----:B------:R-:W-:-:S05]  /*02c0*/  IMAD.HI.U32 R11, R7, R9, RZ ;  /* 0x00000009070b7227 */ /* 0x000fca00078e00ff */
[----:B------:R-:W-:-:S05]  /*02d0*/  IADD3 R7, PT, PT, -R11, RZ, RZ ;  /* 0x000000ff0b077210 */ /* 0x000fca0007ffe1ff */
[----:B------:R-:W-:-:S05]  /*02e0*/  IMAD R7, R14, R7, R9 ;  /* 0x000000070e077224 */ /* 0x000fca00078e0209 */
[----:B------:R-:W-:-:S13]  /*02f0*/  ISETP.GT.U32.AND P1, PT, R14, R7, PT ;  /* 0x000000070e00720c */ /* 0x000fda0003f24070 */
[----:B------:R-:W-:Y:S02]  /*0300*/  @!P1 IMAD.IADD R7, R7, 0x1, -R14 ;  /* 0x0000000107079824 */ /* 0x000fe400078e0a0e */
[----:B------:R-:W-:Y:S01]  /*0310*/  @!P1 VIADD R11, R11, 0x1 ;  /* 0x000000010b0b9836 */ /* 0x000fe20000000000 */
[----:B------:R-:W-:Y:S02]  /*0320*/  ISETP.NE.AND P1, PT, R3, RZ, PT ;  /* 0x000000ff0300720c */ /* 0x000fe40003f25270 */
[----:B------:R-:W-:-:S13]  /*0330*/  ISETP.GE.U32.AND P0, PT, R7, R14, PT ;  /* 0x0000000e0700720c */ /* 0x000fda0003f06070 */
[----:B------:R-:W-:Y:S02]  /*0340*/  @P0 IADD3 R11, PT, PT, R11, 0x1, RZ ;  /* 0x000000010b0b0810 */ /* 0x000fe40007ffe0ff */
[----:B------:R-:W-:-:S03]  /*0350*/  ISETP.GE.AND P0, PT, R13, 0x1, PT ;  /* 0x000000010d00780c */ /* 0x000fc60003f06270 */
[----:B------:R-:W-:Y:S01]  /*0360*/  @!P2 IMAD.MOV R11, RZ, RZ, -R11 ;  /* 0x000000ffff0ba224 */ /* 0x000fe200078e0a0b */
[----:B------:R-:W-:-:S09]  /*0370*/  @!P1 LOP3.LUT R11, RZ, R3, RZ, 0x33, !PT ;  /* 0x00000003ff0b9212 */ /* 0x000fd200078e33ff */
[----:B------:R-:W-:Y:S05]  /*0380*/  @!P0 EXIT ;  /* 0x000000000000894d */ /* 0x000fea0003800000 */
[----:B------:R-:W-:Y:S01]  /*0390*/  ISETP.GE.AND P0, PT, R4, 0x1, PT ;  /* 0x000000010400780c */ /* 0x000fe20003f06270 */
[----:B------:R-:W-:-:S04]  /*03a0*/  IMAD.MOV R4, RZ, RZ, -R11 ;  /* 0x000000ffff047224 */ /* 0x000fc800078e0a0b */
[----:B------:R-:W-:-:S08]  /*03b0*/  IMAD R10, R3, R4, R10 ;  /* 0x00000004030a7224 */ /* 0x000fd000078e020a */
[----:B------:R-:W-:Y:S05]  /*03c0*/  @!P0 BRA `(.L_x_3) ;  /* 0x0000001400148947 */ /* 0x000fea0003800000 */
[----:B------:R-:W-:-:S13]  /*03d0*/  ISETP.GE.AND P0, PT, R5, 0x1, PT ;  /* 0x000000010500780c */ /* 0x000fda0003f06270 */
[----:B------:R-:W-:Y:S05]  /*03e0*/  @!P0 BRA `(.L_x_4) ;  /* 0x0000001000688947 */ /* 0x000fea0003800000 */
[----:B------:R-:W-:-:S13]  /*03f0*/  ISETP.GE.AND P0, PT, R12, 0x1, PT ;  /* 0x000000010c00780c */ /* 0x000fda0003f06270 */
[----:B------:R-:W-:Y:S05]  /*0400*/  @!P0 BRA `(.L_x_5) ;  /* 0x0000000c00bc8947 */ /* 0x000fea0003800000 */
[----:B------:R-:W-:Y:S01]  /*0410*/  SHF.R.U32.HI R3, RZ, 0x1, R12 ;  /* 0x00000001ff037819 */ /* 0x000fe2000001160c */
[----:B------:R-:W-:Y:S01]  /*0420*/  UMOV UR4, URZ ;  /* 0x000000ff00047c82 */ /* 0x000fe20008000000 */
[----:B------:R-:W-:Y:S02]  /*0430*/  SHF.R.U32.HI R2, RZ, 0x1, R5 ;  /* 0x00000001ff027819 */ /* 0x000fe40000011605 */
[----:B------:R-:W-:Y:S01]  /*0440*/  LOP3.LUT R19, R12, 0x7, RZ, 0xc0, !PT ;  /* 0x000000070c137812 */ /* 0x000fe200078ec0ff */
[----:B------:R-:W-:Y:S01]  /*0450*/  IMAD.IADD R14, R10, 0x1, -R3 ;  /* 0x000000010a0e7824 */ /* 0x000fe200078e0a03 */
[----:B------:R-:W-:Y:S02]  /*0460*/  LOP3.LUT R12, R12, 0x7ffffff8, RZ, 0xc0, !PT ;  /* 0x7ffffff80c0c7812 */ /* 0x000fe400078ec0ff */
[----:B------:R-:W-:-:S07]  /*0470*/  IADD3 R13, PT, PT, R11, -R2, RZ ;  /* 0x800000020b0d7210 */ /* 0x000fce0007ffe0ff */
.L_x_14:
[----:B0-----:R-:W-:Y:S01]  /*0480*/  IMAD.MOV.U32 R16, RZ, RZ, RZ ;  /* 0x000000ffff107224 */ /* 0x001fe200078e00ff */
[----:B------:R-:W-:-:S06]  /*0490*/  UMOV UR5, URZ ;  /* 0x000000ff00057c82 */ /* 0x000fcc0008000000 */
.L_x_13:
[----:B------:R-:W0:Y:S01]  /*04a0*/  LDCU UR7, c[0x0][0x3a0] ;  /* 0x00007400ff0777ac */ /* 0x000e220008000800 */
[----:B------:R-:W-:Y:S01]  /*04b0*/  UMOV UR6, URZ ;  /* 0x000000ff00067c82 */ /* 0x000fe20008000000 */
[----:B0-----:R-:W-:-:S12]  /*04c0*/  UIMAD UR7, UR4, UR7, UR5 ;  /* 0x00000007040772a4 */ /* 0x001fd8000f8e0205 */
.L_x_12:
[----:B------:R-:W0:Y:S01]  /*04d0*/  LDCU UR14, c[0x0][0x3a8] ;  /* 0x00007500ff0e77ac */ /* 0x000e220008000800 */
[----:B------:R-:W-:Y:S01]  /*04e0*/  IADD3 R17, PT, PT, R13, UR6, RZ ;  /* 0x000000060d117c10 */ /* 0x000fe2000fffe0ff */
[----:B------:R-:W-:Y:S01]  /*04f0*/  IMAD R2, R0, UR5, RZ ;  /* 0x0000000500027c24 */ /* 0x000fe2000f8e02ff */
[----:B------:R-:W1:Y:S01]  /*0500*/  LDCU UR8, c[0x0][0x3a4] ;  /* 0x00007480ff0877ac */ /* 0x000e620008000800 */
[----:B------:R-:W-:Y:S01]  /*0510*/  IMAD.MOV.U32 R18, RZ, RZ, RZ ;  /* 0x000000ffff127224 */ /* 0x000fe200078e00ff */
[----:B------:R-:W2:Y:S01]  /*0520*/  LDCU.64 UR12, c[0x0][0x398] ;  /* 0x00007300ff0c77ac */ /* 0x000ea20008000a00 */
[----:B0-----:R-:W-:Y:S01]  /*0530*/  IMAD.U32 R15, RZ, RZ, UR14 ;  /* 0x0000000eff0f7e24 */ /* 0x001fe2000f8e00ff */
[----:B-1----:R-:W-:-:S04]  /*0540*/  UIMAD UR9, UR7, UR8, UR6 ;  /* 0x00000008070972a4 */ /* 0x002fc8000f8e0206 */
[----:B------:R-:W-:Y:S01]  /*0550*/  ISETP.GE.U32.AND P1, PT, R15, 0x8, PT ;  /* 0x000000080f00780c */ /* 0x000fe20003f26070 */
[----:B------:R-:W-:Y:S01]  /*0560*/  UIADD3 UR6, UPT, UPT, UR6, 0x1, URZ ;  /* 0x0000000106067890 */ /* 0x000fe2000fffe0ff */
[----:B--2---:R-:W-:-:S03]  /*0570*/  ISETP.GE.AND P0, PT, R17, UR12, PT ;  /* 0x0000000c11007c0c */ /* 0x004fc6000bf06270 */
[----:B------:R-:W-:Y:S01]  /*0580*/  UISETP.NE.AND UP0, UPT, UR6, UR8, UPT ;  /* 0x000000080600728c */ /* 0x000fe2000bf05270 */
[C---:B------:R-:W-:Y:S01]  /*0590*/  ISETP.GT.AND P0, PT, R17.reuse, -0x1, !P0 ;  /* 0xffffffff1100780c */ /* 0x040fe20004704270 */
[----:B------:R-:W-:-:S06]  /*05a0*/  IMAD R17, R17, UR13, R2 ;  /* 0x0000000d11117c24 */ /* 0x000fcc000f8e0202 */
[----:B------:R-:W-:Y:S06]  /*05b0*/  @!P1 BRA `(.L_x_6) ;  /* 0x0000000400209947 */ /* 0x000fec0003800000 */
[----:B------:R-:W0:Y:S01]  /*05c0*/  S2R R5, SR_CgaCtaId ;  /* 0x0000000000057919 */ /* 0x000e220000008800 */
[----:B------:R-:W1:Y:S01]  /*05d0*/  LDC R15, c[0x0][0x3a8] ;  /* 0x0000ea00ff0f7b82 */ /* 0x000e620000000800 */
[----:B------:R-:W-:Y:S01]  /*05e0*/  MOV R6, 0x400 ;  /* 0x0000040000067802 */ /* 0x000fe20000000f00 */
[----:B------:R-:W-:Y:S01]  /*05f0*/  HFMA2 R7, -RZ, RZ, 0, 0 ;  /* 0x00000000ff077431 */ /* 0x000fe200000001ff */
[----:B------:R-:W2:Y:S05]  /*0600*/  LDCU UR8, c[0x0][0x39c] ;  /* 0x00007380ff0877ac */ /* 0x000eaa0008000800 */
[----:B------:R-:W3:Y:S01]  /*0610*/  LDC.64 R2, c[0x0][0x380] ;  /* 0x0000e000ff027b82 */ /* 0x000ee20000000a00 */
[----:B0-2---:R-:W-:-:S07]  /*0620*/  LEA R6, R5, R6, 0x18 ;  /* 0x0000000605067211 */ /* 0x005fce00078ec0ff */
.L_x_7:
[----:B------:R-:W-:Y:S01]  /*0630*/  IMAD.IADD R18, R14, 0x1, R7 ;  /* 0x000000010e127824 */ /* 0x000fe200078e0207 */
[----:B------:R-:W-:-:S03]  /*0640*/  UMOV UR13, UR8 ;  /* 0x00000008000d7c82 */ /* 0x000fc60008000000 */
[----:B------:R-:W-:Y:S01]  /*0650*/  IMAD.IADD R5, R17, 0x1, R18 ;  /* 0x0000000111057824 */ /* 0x000fe200078e0212 */
[C---:B------:R-:W-:Y:S02]  /*0660*/  ISETP.GE.AND P1, PT, R18.reuse, UR13, PT ;  /* 0x0000000d12007c0c */ /* 0x040fe4000bf26270 */
[C---:B------:R-:W-:Y:S01]  /*0670*/  IADD3 R8, PT, PT, R18.reuse, 0x1, RZ ;  /* 0x0000000112087810 */ /* 0x040fe20007ffe0ff */
[----:B---3--:R-:W-:Y:S01]  /*0680*/  IMAD.WIDE R4, R5, 0x8, R2 ;  /* 0x0000000805047825 */ /* 0x008fe200078e0202 */
[----:B------:R-:W-:Y:S02]  /*0690*/  ISETP.GT.AND P1, PT, R18, -0x1, !P1 ;  /* 0xffffffff1200780c */ /* 0x000fe40004f24270 */
[C---:B------:R-:W-:Y:S02]  /*06a0*/  ISETP.GE.AND P5, PT, R8.reuse, UR13, PT ;  /* 0x0000000d08007c0c */ /* 0x040fe4000bfa6270 */
[----:B------:R-:W-:Y:S02]  /*06b0*/  PLOP3.LUT P1, PT, P0, P1, PT, 0x80, 0x8 ;  /* 0x000000000008781c */ /* 0x000fe40000723070 */
[----:B------:R-:W-:-:S04]  /*06c0*/  ISETP.GT.AND P5, PT, R8, -0x1, !P5 ;  /* 0xffffffff0800780c */ /* 0x000fc80006fa4270 */
[----:B------:R-:W-:-:S07]  /*06d0*/  PLOP3.LUT P5, PT, P0, P5, PT, 0x80, 0x8 ;  /* 0x000000000008781c */ /* 0x000fce00007ab070 */
[----:B------:R-:W2:Y:S06]  /*06e0*/  @P1 LDG.E R25, desc[UR10][R4.64] ;  /* 0x0000000a04191981 */ /* 0x000eac000c1e1900 */
[----:B------:R-:W3:Y:S01]  /*06f0*/  @P5 LDG.E R23, desc[UR10][R4.64+0x8] ;  /* 0x0000080a04175981 */ /* 0x000ee2000c1e1900 */
[----:B-1----:R-:W-:Y:S01]  /*0700*/  IMAD R9, R15, UR9, R7 ;  /* 0x000000090f097c24 */ /* 0x002fe2000f8e0207 */
[----:B------:R-:W-:-:S03]  /*0710*/  IADD3 R21, PT, PT, R18, 0x3, RZ ;  /* 0x0000000312157810 */ /* 0x000fc60007ffe0ff */
[----:B------:R-:W-:Y:S01]  /*0720*/  IMAD R8, R9, 0x8, R6 ;  /* 0x0000000809087824 */ /* 0x000fe200078e0206 */
[----:B------:R-:W-:Y:S01]  /*0730*/  ISETP.GE.AND P4, PT, R21, UR13, PT ;  /* 0x0000000d15007c0c */ /* 0x000fe2000bf86270 */
[----:B------:R-:W-:-:S03]  /*0740*/  VIADD R9, R18, 0x2 ;  /* 0x0000000212097836 */ /* 0x000fc60000000000 */
[----:B------:R-:W2:Y:S01]  /*0750*/  @P1 LDS R22, [R8] ;  /* 0x0000000008161984 */ /* 0x000ea20000000800 */
[----:B------:R-:W-:Y:S02]  /*0760*/  ISETP.GT.AND P4, PT, R21, -0x1, !P4 ;  /* 0xffffffff1500780c */ /* 0x000fe40006784270 */
[C---:B------:R-:W-:Y:S01]  /*0770*/  ISETP.GE.AND P2, PT, R9.reuse, UR13, PT ;  /* 0x0000000d09007c0c */ /* 0x040fe2000bf46270 */
[----:B------:R-:W3:Y:S01]  /*0780*/  @P5 LDS R20, [R8+0x8] ;  /* 0x0000080008145984 */ /* 0x000ee20000000800 */
[----:B------:R-:W-:Y:S02]  /*0790*/  PLOP3.LUT P4, PT, P0, P4, PT, 0x80, 0x8 ;  /* 0x000000000008781c */ /* 0x000fe40000789070 */
[----:B------:R-:W-:-:S04]  /*07a0*/  ISETP.GT.AND P2, PT, R9, -0x1, !P2 ;  /* 0xffffffff0900780c */ /* 0x000fc80005744270 */
[----:B------:R-:W-:Y:S01]  /*07b0*/  PLOP3.LUT P2, PT, P0, P2, PT, 0x80, 0x8 ;  /* 0x000000000008781c */ /* 0x000fe20000745070 */
[----:B------:R-:W-:-:S06]  /*07c0*/  VIADD R24, R18, 0x4 ;  /* 0x0000000412187836 */ /* 0x000fcc0000000000 */
[----:B------:R-:W4:Y:S06]  /*07d0*/  @P4 LDG.E R9, desc[UR10][R4.64+0x18] ;  /* 0x0000180a04094981 */ /* 0x000f2c000c1e1900 */
[----:B------:R-:W5:Y:S01]  /*07e0*/  @P2 LDG.E R21, desc[UR10][R4.64+0x10] ;  /* 0x0000100a04152981 */ /* 0x000f62000c1e1900 */
[----:B------:R-:W-:-:S04]  /*07f0*/  ISETP.GE.AND P3, PT, R24, UR13, PT ;  /* 0x0000000d18007c0c */ /* 0x000fc8000bf66270 */
[----:B------:R-:W-:Y:S02]  /*0800*/  ISETP.GT.AND P3, PT, R24, -0x1, !P3 ;  /* 0xffffffff1800780c */ /* 0x000fe40005f64270 */
[----:B------:R-:W-:Y:S02]  /*0810*/  IADD3 R24, PT, PT, R18, 0x6, RZ ;  /* 0x0000000612187810 */ /* 0x000fe40007ffe0ff */
[----:B------:R-:W-:-:S13]  /*0820*/  PLOP3.LUT P3, PT, P0, P3, PT, 0x80, 0x8 ;  /* 0x000000000008781c */ /* 0x000fda0000767070 */
[----:B------:R-:W4:Y:S01]  /*0830*/  @P3 LDG.E R27, desc[UR10][R4.64+0x20] ;  /* 0x0000200a041b3981 */ /* 0x000f22000c1e1900 */
[----:B--2---:R-:W-:Y:S02]  /*0840*/  @P1 IMAD R16, R25, R22, R16 ;  /* 0x0000001619101224 */ /* 0x004fe400078e0210 */
[----:B------:R-:W-:Y:S01]  /*0850*/  VIADD R22, R18, 0x5 ;  /* 0x0000000512167836 */ /* 0x000fe20000000000 */
[----:B------:R-:W-:Y:S01]  /*0860*/  ISETP.GE.AND P1, PT, R24, UR13, PT ;  /* 0x0000000d18007c0c */ /* 0x000fe2000bf26270 */
[----:B------:R-:W-:-:S03]  /*0870*/  VIADD R18, R18, 0x7 ;  /* 0x0000000712127836 */ /* 0x000fc60000000000 */
[----:B------:R-:W-:Y:S01]  /*0880*/  ISETP.GE.AND P6, PT, R22, UR13, PT ;  /* 0x0000000d16007c0c */ /* 0x000fe2000bfc6270 */
[----:B---3--:R-:W-:-:S03]  /*0890*/  @P5 IMAD R16, R23, R20, R16 ;  /* 0x0000001417105224 */ /* 0x008fc600078e0210 */
[----:B------:R-:W-:Y:S01]  /*08a0*/  ISETP.GT.AND P6, PT, R22, -0x1, !P6 ;  /* 0xffffffff1600780c */ /* 0x000fe200077c4270 */
[----:B------:R-:W-:Y:S01]  /*08b0*/  @P4 LDS R20, [R8+0x18] ;  /* 0x0000180008144984 */ /* 0x000fe20000000800 */
[----:B------:R-:W-:Y:S02]  /*08c0*/  ISETP.GT.AND P1, PT, R24, -0x1, !P1 ;  /* 0xffffffff1800780c */ /* 0x000fe40004f24270 */
[C---:B------:R-:W-:Y:S02]  /*08d0*/  ISETP.GE.AND P5, PT, R18.reuse, UR13, PT ;  /* 0x0000000d12007c0c */ /* 0x040fe4000bfa6270 */
[----:B------:R-:W-:Y:S02]  /*08e0*/  PLOP3.LUT P6, PT, P0, P6, PT, 0x80, 0x8 ;  /* 0x000000000008781c */ /* 0x000fe400007cd070 */
[----:B------:R-:W-:Y:S02]  /*08f0*/  ISETP.GT.AND P5, PT, R18, -0x1, !P5 ;  /* 0xffffffff1200780c */ /* 0x000fe40006fa4270 */
[----:B------:R-:W-:Y:S01]  /*0900*/  PLOP3.LUT P1, PT, P0, P1, PT, 0x80, 0x8 ;  /* 0x000000000008781c */ /* 0x000fe20000723070 */
[----:B------:R-:W5:Y:S01]  /*0910*/  @P2 LDS R18, [R8+0x10] ;  /* 0x0000100008122984 */ /* 0x000f620000000800 */
[----:B------:R-:W-:-:S07]  /*0920*/  PLOP3.LUT P5, PT, P0, P5, PT, 0x80, 0x8 ;  /* 0x000000000008781c */ /* 0x000fce00007ab070 */
[----:B------:R-:W2:Y:S04]  /*0930*/  @P6 LDG.E R25, desc[UR10][R4.64+0x28] ;  /* 0x0000280a04196981 */ /* 0x000ea8000c1e1900 */
[----:B------:R-:W3:Y:S04]  /*0940*/  @P1 LDG.E R23, desc[UR10][R4.64+0x30] ;  /* 0x0000300a04171981 */ /* 0x000ee8000c1e1900 */
[----:B------:R-:W3:Y:S01]  /*0950*/  @P5 LDG.E R29, desc[UR10][R4.64+0x38] ;  /* 0x0000380a041d5981 */ /* 0x000ee2000c1e1900 */
[----:B-----5:R-:W-:-:S03]  /*0960*/  @P2 IMAD R16, R21, R18, R16 ;  /* 0x0000001215102224 */ /* 0x020fc600078e0210 */
[----:B------:R-:W0:Y:S04]  /*0970*/  @P3 LDS R18, [R8+0x20] ;  /* 0x0000200008123984 */ /* 0x000e280000000800 */
[----:B------:R-:W2:Y:S01]  /*0980*/  @P6 LDS R21, [R8+0x28] ;  /* 0x0000280008156984 */ /* 0x000ea20000000800 */
[----:B----4-:R-:W-:-:S03]  /*0990*/  @P4 IMAD R16, R9, R20, R16 ;  /* 0x0000001409104224 */ /* 0x010fc600078e0210 */
[----:B------:R-:W3:Y:S04]  /*09a0*/  @P1 LDS R9, [R8+0x30] ;  /* 0x0000300008091984 */ /* 0x000ee80000000800 */
[----:B------:R-:W1:Y:S01]  /*09b0*/  @P5 LDS R20, [R8+0x38] ;  /* 0x0000380008145984 */ /* 0x000e620000000800 */
[----:B------:R-:W-:-:S05]  /*09c0*/  VIADD R7, R7, 0x8 ;  /* 0x0000000807077836 */ /* 0x000fca0000000000 */
[----:B------:R-:W-:Y:S01]  /*09d0*/  ISETP.NE.AND P2, PT, R7, R12, PT ;  /* 0x0000000c0700720c */ /* 0x000fe20003f45270 */
[----:B0-----:R-:W-:-:S04]  /*09e0*/  @P3 IMAD R16, R27, R18, R16 ;  /* 0x000000121b103224 */ /* 0x001fc800078e0210 */
[----:B--2---:R-:W-:-:S04]  /*09f0*/  @P6 IMAD R16, R25, R21, R16 ;  /* 0x0000001519106224 */ /* 0x004fc800078e0210 */
[----:B---3--:R-:W-:-:S04]  /*0a00*/  @P1 IMAD R16, R23, R9, R16 ;  /* 0x0000000917101224 */ /* 0x008fc800078e0210 */
[----:B-1----:R-:W-:Y:S01]  /*0a10*/  @P5 IMAD R16, R29, R20, R16 ;  /* 0x000000141d105224 */ /* 0x002fe200078e0210 */
[----:B------:R-:W-:Y:S06]  /*0a20*/  @P2 BRA `(.L_x_7) ;  /* 0xfffffffc00002947 */ /* 0x000fec000383ffff */
[----:B------:R-:W-:-:S07]  /*0a30*/  MOV R18, R12 ;  /* 0x0000000c00127202 */ /* 0x000fce0000000f00 */
.L_x_6:
[----:B------:R-:W-:-:S13]  /*0a40*/  ISETP.NE.AND P1, PT, R19, RZ, PT ;  /* 0x000000ff1300720c */ /* 0x000fda0003f25270 */
[----:B------:R-:W-:Y:S05]  /*0a50*/  @!P1 BRA `(.L_x_8) ;  /* 0x0000000400e09947 */ /* 0x000fea0003800000 */
[----:B------:R-:W-:Y:S01]  /*0a60*/  VIADD R2, R19, 0xffffffff ;  /* 0xffffffff13027836 */ /* 0x000fe20000000000 */
[----:B------:R-:W-:-:S04]  /*0a70*/  LOP3.LUT P4, R20, R15, 0x3, RZ, 0xc0, !PT ;  /* 0x000000030f147812 */ /* 0x000fc8000788c0ff */
[----:B------:R-:W-:-:S13]  /*0a80*/  ISETP.GE.U32.AND P1, PT, R2, 0x3, PT ;  /* 0x000000030200780c */ /* 0x000fda0003f26070 */
[----:B------:R-:W-:Y:S05]  /*0a90*/  @!P1 BRA `(.L_x_9) ;  /* 0x0000000000f49947 */ /* 0x000fea0003800000 */
[----:B------:R-:W-:-:S04]  /*0aa0*/  IMAD.IADD R22, R14, 0x1, R18 ;  /* 0x000000010e167824 */ /* 0x000fc800078e0212 */
[C---:B------:R-:W-:Y:S01]  /*0ab0*/  VIADD R3, R22.reuse, 0x2 ;  /* 0x0000000216037836 */ /* 0x040fe20000000000 */
[C---:B------:R-:W-:Y:S02]  /*0ac0*/  IADD3 R2, PT, PT, R22.reuse, 0x1, RZ ;  /* 0x0000000116027810 */ /* 0x040fe40007ffe0ff */
[----:B------:R-:W-:Y:S02]  /*0ad0*/  ISETP.GE.AND P1, PT, R22, UR13, PT ;  /* 0x0000000d16007c0c */ /* 0x000fe4000bf26270 */
[----:B------:R-:W-:Y:S02]  /*0ae0*/  ISETP.GE.AND P2, PT, R2, UR13, PT ;  /* 0x0000000d02007c0c */ /* 0x000fe4000bf46270 */
[----:B------:R-:W-:Y:S02]  /*0af0*/  ISETP.GT.AND P1, PT, R22, -0x1, !P1 ;  /* 0xffffffff1600780c */ /* 0x000fe40004f24270 */
[----:B------:R-:W-:Y:S01]  /*0b00*/  ISETP.GT.AND P2, PT, R2, -0x1, !P2 ;  /* 0xffffffff0200780c */ /* 0x000fe20005744270 */
[----:B------:R-:W-:Y:S01]  /*0b10*/  VIADD R2, R22, 0x3 ;  /* 0x0000000316027836 */ /* 0x000fe20000000000 */
[----:B------:R-:W-:-:S02]  /*0b20*/  ISETP.GE.AND P3, PT, R3, UR13, PT ;  /* 0x0000000d03007c0c */ /* 0x000fc4000bf66270 */
[----:B------:R-:W-:Y:S02]  /*0b30*/  PLOP3.LUT P1, PT, P0, P1, PT, 0x80, 0x8 ;  /* 0x000000000008781c */ /* 0x000fe40000723070 */
[----:B------:R-:W-:Y:S02]  /*0b40*/  ISETP.GT.AND P3, PT, R3, -0x1, !P3 ;  /* 0xffffffff0300780c */ /* 0x000fe40005f64270 */
[C---:B------:R-:W-:Y:S02]  /*0b50*/  ISETP.GE.AND P5, PT, R2.reuse, UR13, PT ;  /* 0x0000000d02007c0c */ /* 0x040fe4000bfa6270 */
[----:B------:R-:W-:Y:S02]  /*0b60*/  PLOP3.LUT P2, PT, P0, P2, PT, 0x80, 0x8 ;  /* 0x000000000008781c */ /* 0x000fe40000745070 */
[----:B------:R-:W-:Y:S02]  /*0b70*/  ISETP.GT.AND P5, PT, R2, -0x1, !P5 ;  /* 0xffffffff0200780c */ /* 0x000fe40006fa4270 */
[----:B------:R-:W-:-:S02]  /*0b80*/  PLOP3.LUT P3, PT, P0, P3, PT, 0x80, 0x8 ;  /* 0x000000000008781c */ /* 0x000fc40000767070 */
[----:B------:R-:W-:Y:S01]  /*0b90*/  PLOP3.LUT P5, PT, P0, P5, PT, 0x80, 0x8 ;  /* 0x000000000008781c */ /* 0x000fe200007ab070 */
[----:B------:R-:W0:Y:S01]  /*0ba0*/  @P1 LDC.64 R8, c[0x0][0x380] ;  /* 0x0000e000ff081b82 */ /* 0x000e220000000a00 */
[----:B------:R-:W-:-:S05]  /*0bb0*/  @P1 IADD3 R21, PT, PT, R17, R22, RZ ;  /* 0x0000001611151210 */ /* 0x000fca0007ffe0ff */
[----:B------:R-:W-:Y:S02]  /*0bc0*/  @P2 IMAD.IADD R23, R17, 0x1, R22 ;  /* 0x0000000111172824 */ /* 0x000fe400078e0216 */
[----:B------:R-:W1:Y:S08]  /*0bd0*/  @P2 LDC.64 R6, c[0x0][0x380] ;  /* 0x0000e000ff062b82 */ /* 0x000e700000000a00 */
[----:B------:R-:W2:Y:S08]  /*0be0*/  @P3 LDC.64 R2, c[0x0][0x380] ;  /* 0x0000e000ff023b82 */ /* 0x000eb00000000a00 */
[----:B------:R-:W3:Y:S01]  /*0bf0*/  @P5 LDC.64 R4, c[0x0][0x380] ;  /* 0x0000e000ff045b82 */ /* 0x000ee20000000a00 */
[----:B0-----:R-:W-:-:S04]  /*0c00*/  @P1 IMAD.WIDE R8, R21, 0x8, R8 ;  /* 0x0000000815081825 */ /* 0x001fc800078e0208 */
[----:B------:R-:W-:Y:S02]  /*0c10*/  @P3 IMAD.IADD R21, R17, 0x1, R22 ;  /* 0x0000000111153824 */ /* 0x000fe400078e0216 */
[----:B------:R0:W4:Y:S01]  /*0c20*/  @P1 LDG.E R9, desc[UR10][R8.64] ;  /* 0x0000000a08091981 */ /* 0x000122000c1e1900 */
[----:B-1----:R-:W-:Y:S01]  /*0c30*/  @P2 IMAD.WIDE R6, R23, 0x8, R6 ;  /* 0x0000000817062825 */ /* 0x002fe200078e0206 */
[----:B------:R-:W-:-:S05]  /*0c40*/  @P5 IADD3 R23, PT, PT, R17, R22, RZ ;  /* 0x0000001611175210 */ /* 0x000fca0007ffe0ff */
[----:B------:R1:W5:Y:S01]  /*0c50*/  @P2 LDG.E R7, desc[UR10][R6.64+0x8] ;  /* 0x0000080a06072981 */ /* 0x000362000c1e1900 */
[----:B--2---:R-:W-:-:S06]  /*0c60*/  @P3 IMAD.WIDE R2, R21, 0x8, R2 ;  /* 0x0000000815023825 */ /* 0x004fcc00078e0202 */
[----:B------:R2:W5:Y:S01]  /*0c70*/  @P3 LDG.E R3, desc[UR10][R2.64+0x10] ;  /* 0x0000100a02033981 */ /* 0x000562000c1e1900 */
[----:B---3--:R-:W-:-:S06]  /*0c80*/  @P5 IMAD.WIDE R4, R23, 0x8, R4 ;  /* 0x0000000817045825 */ /* 0x008fcc00078e0204 */
[----:B------:R3:W5:Y:S01]  /*0c90*/  @P5 LDG.E R5, desc[UR10][R4.64+0x18] ;  /* 0x0000180a04055981 */ /* 0x000762000c1e1900 */
[----:B------:R-:W3:Y:S01]  /*0ca0*/  @P1 S2R R23, SR_CgaCtaId ;  /* 0x0000000000171919 */ /* 0x000ee20000008800 */
[----:B------:R-:W3:Y:S01]  /*0cb0*/  @P2 S2R R25, SR_CgaCtaId ;  /* 0x0000000000192919 */ /* 0x000ee20000008800 */
[----:B------:R-:W3:Y:S01]  /*0cc0*/  @P3 S2R R27, SR_CgaCtaId ;  /* 0x00000000001b3919 */ /* 0x000ee20000008800 */
[----:B------:R-:W3:Y:S01]  /*0cd0*/  @P5 S2R R21, SR_CgaCtaId ;  /* 0x0000000000155919 */ /* 0x000ee20000008800 */
[----:B------:R-:W-:Y:S01]  /*0ce0*/  @P1 MOV R22, 0x400 ;  /* 0x0000040000161802 */ /* 0x000fe20000000f00 */
[C-C-:B0-----:R-:W-:Y:S01]  /*0cf0*/  @P1 IMAD R8, R15.reuse, UR9, R18.reuse ;  /* 0x000000090f081c24 */ /* 0x141fe2000f8e0212 */
[----:B-1----:R-:W-:Y:S01]  /*0d00*/  @P2 MOV R6, 0x400 ;  /* 0x0000040000062802 */ /* 0x002fe20000000f00 */
[C-C-:B--2---:R-:W-:Y:S02]  /*0d10*/  @P2 IMAD R2, R15.reuse, UR9, R18.reuse ;  /* 0x000000090f022c24 */ /* 0x144fe4000f8e0212 */
[----:B---3--:R-:W-:Y:S01]  /*0d20*/  @P3 IMAD R4, R15, UR9, R18 ;  /* 0x000000090f043c24 */ /* 0x008fe2000f8e0212 */
[----:B------:R-:W-:-:S02]  /*0d30*/  @P1 LEA R23, R23, R22, 0x18 ;  /* 0x0000001617171211 */ /* 0x000fc400078ec0ff */
[----:B------:R-:W-:Y:S02]  /*0d40*/  @P3 MOV R22, 0x400 ;  /* 0x0000040000163802 */ /* 0x000fe40000000f00 */
[----:B------:R-:W-:Y:S01]  /*0d50*/  @P2 LEA R25, R25, R6, 0x18 ;  /* 0x0000000619192211 */ /* 0x000fe200078ec0ff */
[----:B------:R-:W-:Y:S01]  /*0d60*/  @P1 IMAD R8, R8, 0x8, R23 ;  /* 0x0000000808081824 */ /* 0x000fe200078e0217 */
[----:B------:R-:W-:Y:S02]  /*0d70*/  @P5 MOV R6, 0x400 ;  /* 0x0000040000065802 */ /* 0x000fe40000000f00 */
[----:B------:R-:W-:Y:S01]  /*0d80*/  @P3 LEA R27, R27, R22, 0x18 ;  /* 0x000000161b1b3211 */ /* 0x000fe200078ec0ff */
[----:B------:R-:W-:Y:S02]  /*0d90*/  @P2 IMAD R2, R2, 0x8, R25 ;  /* 0x0000000802022824 */ /* 0x000fe400078e0219 */
[----:B------:R-:W4:Y:S01]  /*0da0*/  @P1 LDS R8, [R8] ;  /* 0x0000000008081984 */ /* 0x000f220000000800 */
[----:B------:R-:W-:Y:S01]  /*0db0*/  @P5 LEA R21, R21, R6, 0x18 ;  /* 0x0000000615155211 */ /* 0x000fe200078ec0ff */
[----:B------:R-:W-:Y:S01]  /*0dc0*/  @P5 IMAD R6, R15, UR9, R18 ;  /* 0x000000090f065c24 */ /* 0x000fe2000f8e0212 */
[----:B------:R-:W-:Y:S01]  /*0dd0*/  @P3 LEA R4, R4, R27, 0x3 ;  /* 0x0000001b04043211 */ /* 0x000fe200078e18ff */
[----:B------:R-:W5:Y:S02]  /*0de0*/  @P2 LDS R2, [R2+0x8] ;  /* 0x0000080002022984 */ /* 0x000f640000000800 */
[----:B------:R-:W-:-:S03]  /*0df0*/  @P5 IMAD R6, R6, 0x8, R21 ;  /* 0x0000000806065824 */ /* 0x000fc600078e0215 */
[----:B------:R-:W0:Y:S04]  /*0e00*/  @P3 LDS R4, [R4+0x10] ;  /* 0x0000100004043984 */ /* 0x000e280000000800 */
[----:B------:R-:W1:Y:S01]  /*0e10*/  @P5 LDS R6, [R6+0x18] ;  /* 0x0000180006065984 */ /* 0x000e620000000800 */
[----:B------:R-:W-:Y:S02]  /*0e20*/  VIADD R18, R18, 0x4 ;  /* 0x0000000412127836 */ /* 0x000fe40000000000 */
[----:B----4-:R-:W-:-:S04]  /*0e30*/  @P1 IMAD R16, R9, R8, R16 ;  /* 0x0000000809101224 */ /* 0x010fc800078e0210 */
[----:B-----5:R-:W-:-:S04]  /*0e40*/  @P2 IMAD R16, R7, R2, R16 ;  /* 0x0000000207102224 */ /* 0x020fc800078e0210 */
[----:B0-----:R-:W-:-:S04]  /*0e50*/  @P3 IMAD R16, R3, R4, R16 ;  /* 0x0000000403103224 */ /* 0x001fc800078e0210 */
[----:B-1----:R-:W-:-:S07]  /*0e60*/  @P5 IMAD R16, R5, R6, R16 ;  /* 0x0000000605105224 */ /* 0x002fce00078e0210 */
.L_x_9:
[----:B------:R-:W-:Y:S05]  /*0e70*/  @!P4 BRA `(.L_x_8) ;  /* 0x0000000000d8c947 */ /* 0x000fea0003800000 */
[----:B------:R-:W-:Y:S02]  /*0e80*/  ISETP.NE.AND P1, PT, R20, 0x1, PT ;  /* 0x000000011400780c */ /* 0x000fe40003f25270 */
[----:B------:R-:W-:-:S04]  /*0e90*/  LOP3.LUT R2, R15, 0x1, RZ, 0xc0, !PT ;  /* 0x000000010f027812 */ /* 0x000fc800078ec0ff */
[----:B------:R-:W-:-:S07]  /*0ea0*/  ISETP.NE.U32.AND P3, PT, R2, 0x1, PT ;  /* 0x000000010200780c */ /* 0x000fce0003f65070 */
[----:B------:R-:W-:Y:S06]  /*0eb0*/  @!P1 BRA `(.L_x_10) ;  /* 0x00000000007c9947 */ /* 0x000fec0003800000 */
[----:B------:R-:W-:-:S04]  /*0ec0*/  IADD3 R6, PT, PT, R14, R18, RZ ;  /* 0x000000120e067210 */ /* 0x000fc80007ffe0ff */
[C---:B------:R-:W-:Y:S01]  /*0ed0*/  ISETP.GE.AND P1, PT, R6.reuse, UR13, PT ;  /* 0x0000000d06007c0c */ /* 0x040fe2000bf26270 */
[----:B------:R-:W-:-:S03]  /*0ee0*/  VIADD R2, R6, 0x1 ;  /* 0x0000000106027836 */ /* 0x000fc60000000000 */
[----:B------:R-:W-:Y:S02]  /*0ef0*/  ISETP.GT.AND P1, PT, R6, -0x1, !P1 ;  /* 0xffffffff0600780c */ /* 0x000fe40004f24270 */
[C---:B------:R-:W-:Y:S02]  /*0f00*/  ISETP.GE.AND P2, PT, R2.reuse, UR13, PT ;  /* 0x0000000d02007c0c */ /* 0x040fe4000bf46270 */
[----:B------:R-:W-:Y:S02]  /*0f10*/  PLOP3.LUT P1, PT, P0, P1, PT, 0x80, 0x8 ;  /* 0x000000000008781c */ /* 0x000fe40000723070 */
[----:B------:R-:W-:-:S04]  /*0f20*/  ISETP.GT.AND P2, PT, R2, -0x1, !P2 ;  /* 0xffffffff0200780c */ /* 0x000fc80005744270 */
[----:B------:R-:W-:-:S07]  /*0f30*/  PLOP3.LUT P2, PT, P0, P2, PT, 0x80, 0x8 ;  /* 0x000000000008781c */ /* 0x000fce0000745070 */
[----:B------:R-:W0:Y:S01]  /*0f40*/  @P1 LDC.64 R4, c[0x0][0x380] ;  /* 0x0000e000ff041b82 */ /* 0x000e220000000a00 */
[----:B------:R-:W-:-:S05]  /*0f50*/  @P1 IMAD.IADD R7, R17, 0x1, R6 ;  /* 0x0000000111071824 */ /* 0x000fca00078e0206 */
[----:B------:R-:W-:Y:S02]  /*0f60*/  @P2 IADD3 R9, PT, PT, R17, R6, RZ ;  /* 0x0000000611092210 */ /* 0x000fe40007ffe0ff */
[----:B------:R-:W1:Y:S01]  /*0f70*/  @P2 LDC.64 R2, c[0x0][0x380] ;  /* 0x0000e000ff022b82 */ /* 0x000e620000000a00 */
[----:B0-----:R-:W-:-:S06]  /*0f80*/  @P1 IMAD.WIDE R4, R7, 0x8, R4 ;  /* 0x0000000807041825 */ /* 0x001fcc00078e0204 */
[----:B------:R-:W2:Y:S01]  /*0f90*/  @P1 LDG.E R5, desc[UR10][R4.64] ;  /* 0x0000000a04051981 */ /* 0x000ea2000c1e1900 */
[----:B-1----:R-:W-:-:S06]  /*0fa0*/  @P2 IMAD.WIDE R2, R9, 0x8, R2 ;  /* 0x0000000809022825 */ /* 0x002fcc00078e0202 */
[----:B------:R-:W3:Y:S01]  /*0fb0*/  @P2 LDG.E R3, desc[UR10][R2.64+0x8] ;  /* 0x0000080a02032981 */ /* 0x000ee2000c1e1900 */
[----:B------:R-:W0:Y:S01]  /*0fc0*/  @P1 S2R R8, SR_CgaCtaId ;  /* 0x0000000000081919 */ /* 0x000e220000008800 */
[----:B------:R-:W1:Y:S01]  /*0fd0*/  @P2 S2R R9, SR_CgaCtaId ;  /* 0x0000000000092919 */ /* 0x000e620000008800 */
[----:B------:R-:W-:Y:S01]  /*0fe0*/  @P1 MOV R7, 0x400 ;  /* 0x0000040000071802 */ /* 0x000fe20000000f00 */
[----:B------:R-:W-:-:S03]  /*0ff0*/  @P1 IMAD R6, R15, UR9, R18 ;  /* 0x000000090f061c24 */ /* 0x000fc6000f8e0212 */
[----:B0-----:R-:W-:Y:S02]  /*1000*/  @P1 LEA R7, R8, R7, 0x18 ;  /* 0x0000000708071211 */ /* 0x001fe400078ec0ff */
[----:B------:R-:W-:-:S03]  /*1010*/  @P2 MOV R8, 0x400 ;  /* 0x0000040000082802 */ /* 0x000fc60000000f00 */
[----:B------:R-:W-:Y:S01]  /*1020*/  @P1 IMAD R6, R6, 0x8, R7 ;  /* 0x0000000806061824 */ /* 0x000fe200078e0207 */
[----:B-1----:R-:W-:Y:S01]  /*1030*/  @P2 LEA R8, R9, R8, 0x18 ;  /* 0x0000000809082211 */ /* 0x002fe200078ec0ff */
[----:B------:R-:W-:-:S04]  /*1040*/  @P2 IMAD R7, R15, UR9, R18 ;  /* 0x000000090f072c24 */ /* 0x000fc8000f8e0212 */
[----:B------:R-:W-:Y:S01]  /*1050*/  @P2 IMAD R7, R7, 0x8, R8 ;  /* 0x0000000807072824 */ /* 0x000fe200078e0208 */
[----:B------:R-:W2:Y:S05]  /*1060*/  @P1 LDS R6, [R6] ;  /* 0x0000000006061984 */ /* 0x000eaa0000000800 */
[----:B------:R-:W3:Y:S01]  /*1070*/  @P2 LDS R7, [R7+0x8] ;  /* 0x0000080007072984 */ /* 0x000ee20000000800 */
[----:B------:R-:W-:Y:S01]  /*1080*/  IADD3 R18, PT, PT, R18, 0x2, RZ ;  /* 0x0000000212127810 */ /* 0x000fe20007ffe0ff */
[----:B--2---:R-:W-:-:S04]  /*1090*/  @P1 IMAD R16, R6, R5, R16 ;  /* 0x0000000506101224 */ /* 0x004fc800078e0210 */
[----:B---3--:R-:W-:-:S07]  /*10a0*/  @P2 IMAD R16, R7, R3, R16 ;  /* 0x0000000307102224 */ /* 0x008fce00078e0210 */
.L_x_10:
[----:B------:R-:W-:Y:S05]  /*10b0*/  @P3 BRA `(.L_x_8) ;  /* 0x0000000000483947 */ /* 0x000fea0003800000 */
[----:B------:R-:W-:Y:S01]  /*10c0*/  IMAD.IADD R4, R14, 0x1, R18 ;  /* 0x000000010e047824 */ /* 0x000fe200078e0212 */
[----:B------:R-:W-:Y:S04]  /*10d0*/  BSSY.RECONVERGENT B0, `(.L_x_8) ;  /* 0x0000010000007945 */ /* 0x000fe80003800200 */
[----:B------:R-:W-:-:S04]  /*10e0*/  ISETP.GE.AND P1, PT, R4, UR13, PT ;  /* 0x0000000d04007c0c */ /* 0x000fc8000bf26270 */
[----:B------:R-:W-:-:S04]  /*10f0*/  ISETP.GT.AND P1, PT, R4, -0x1, !P1 ;  /* 0xffffffff0400780c */ /* 0x000fc80004f24270 */
[----:B------:R-:W-:-:S13]  /*1100*/  PLOP3.LUT P1, PT, P0, P1, PT, 0x80, 0x8 ;  /* 0x000000000008781c */ /* 0x000fda0000723070 */
[----:B------:R-:W-:Y:S05]  /*1110*/  @!P1 BRA `(.L_x_11) ;  /* 0x00000000002c9947 */ /* 0x000fea0003800000 */
[----:B------:R-:W0:Y:S01]  /*1120*/  LDC.64 R2, c[0x0][0x380] ;  /* 0x0000e000ff027b82 */ /* 0x000e220000000a00 */
[----:B------:R-:W-:-:S04]  /*1130*/  IMAD.IADD R17, R17, 0x1, R4 ;  /* 0x0000000111117824 */ /* 0x000fc800078e0204 */
[----:B0-----:R-:W-:-:S06]  /*1140*/  IMAD.WIDE R2, R17, 0x8, R2 ;  /* 0x0000000811027825 */ /* 0x001fcc00078e0202 */
[----:B------:R-:W2:Y:S01]  /*1150*/  LDG.E R3, desc[UR10][R2.64] ;  /* 0x0000000a02037981 */ /* 0x000ea2000c1e1900 */
[----:B------:R-:W-:Y:S01]  /*1160*/  MOV R4, 0x400 ;  /* 0x0000040000047802 */ /* 0x000fe20000000f00 */
[----:B------:R-:W-:Y:S01]  /*1170*/  IMAD R15, R15, UR9, R18 ;  /* 0x000000090f0f7c24 */ /* 0x000fe2000f8e0212 */
[----:B------:R-:W0:Y:S02]  /*1180*/  S2R R5, SR_CgaCtaId ;  /* 0x0000000000057919 */ /* 0x000e240000008800 */
[----:B0-----:R-:W-:-:S04]  /*1190*/  LEA R4, R5, R4, 0x18 ;  /* 0x0000000405047211 */ /* 0x001fc800078ec0ff */
[----:B------:R-:W-:-:S06]  /*11a0*/  LEA R15, R15, R4, 0x3 ;  /* 0x000000040f0f7211 */ /* 0x000fcc00078e18ff */
[----:B------:R-:W2:Y:S02]  /*11b0*/  LDS R15, [R15] ;  /* 0x000000000f0f7984 */ /* 0x000ea40000000800 */
[----:B--2---:R-:W-:-:S07]  /*11c0*/  IMAD R16, R3, R15, R16 ;  /* 0x0000000f03107224 */ /* 0x004fce00078e0210 */
.L_x_11:
[----:B------:R-:W-:Y:S05]  /*11d0*/  BSYNC.RECONVERGENT B0 ;  /* 0x0000000000007941 */ /* 0x000fea0003800200 */
.L_x_8:
[----:B------:R-:W-:Y:S05]  /*11e0*/  BRA.U UP0, `(.L_x_12) ;  /* 0xfffffff100b87547 */ /* 0x000fea000b83ffff */
[----:B------:R-:W0:Y:S01]  /*11f0*/  LDCU UR6, c[0x0][0x3a0] ;  /* 0x00007400ff0677ac */ /* 0x000e220008000800 */
[----:B------:R-:W-:-:S04]  /*1200*/  UIADD3 UR5, UPT, UPT, UR5, 0x1, URZ ;  /* 0x0000000105057890 */ /* 0x000fc8000fffe0ff */
[----:B0-----:R-:W-:-:S09]  /*1210*/  UISETP.NE.AND UP0, UPT, UR5, UR6, UPT ;  /* 0x000000060500728c */ /* 0x001fd2000bf05270 */
[----:B------:R-:W-:Y:S05]  /*1220*/  BRA.U UP0, `(.L_x_13) ;  /* 0xfffffff1009c7547 */ /* 0x000fea000b83ffff */
[----:B------:R-:W0:Y:S01]  /*1230*/  LDC R4, c[0x0][0x398] ;  /* 0x0000e600ff047b82 */ /* 0x000e220000000800 */
[----:B------:R-:W-:Y:S01]  /*1240*/  UIADD3 UR6, UPT, UPT, UR4, 0x1, URZ ;  /* 0x0000000104067890 */ /* 0x000fe2000fffe0ff */
[----:B------:R-:W-:-:S06]  /*1250*/  SHF.R.S32.HI R17, RZ, 0x1f, R16 ;  /* 0x0000001fff117819 */ /* 0x000fcc0000011410 */
[----:B------:R-:W1:Y:S08]  /*1260*/  LDC R6, c[0x0][0x3ac] ;  /* 0x0000eb00ff067b82 */ /* 0x000e700000000800 */
[----:B------:R-:W2:Y:S01]  /*1270*/  LDC.64 R2, c[0x0][0x390] ;  /* 0x0000e400ff027b82 */ /* 0x000ea20000000a00 */
[----:B0-----:R-:W-:-:S04]  /*1280*/  IMAD R5, R4, UR4, R11 ;  /* 0x0000000404057c24 */ /* 0x001fc8000f8e020b */
[----:B------:R-:W-:Y:S01]  /*1290*/  IMAD R5, R5, UR13, R10 ;  /* 0x0000000d05057c24 */ /* 0x000fe2000f8e020a */
[----:B-1----:R-:W-:-:S03]  /*12a0*/  ISETP.NE.AND P0, PT, R6, UR6, PT ;  /* 0x0000000606007c0c */ /* 0x002fc6000bf05270 */
[----:B--2---:R-:W-:-:S05]  /*12b0*/  IMAD.WIDE R2, R5, 0x8, R2 ;  /* 0x0000000805027825 */ /* 0x004fca00078e0202 */
[----:B------:R0:W-:Y:S05]  /*12c0*/  STG.E.64 desc[UR10][R2.64], R16 ;  /* 0x0000001002007986 */ /* 0x0001ea000c101b0a */
[----:B------:R-:W-:Y:S05]  /*12d0*/  @!P0 EXIT ;  /* 0x000000000000894d */ /* 0x000fea0003800000 */
[----:B------:R-:W-:Y:S01]  /*12e0*/  UMOV UR4, UR6 ;  /* 0x0000000600047c82 */ /* 0x000fe20008000000 */
[----:B------:R-:W-:Y:S05]  /*12f0*/  BRA `(.L_x_14) ;  /* 0xfffffff000607947 */ /* 0x000fea000383ffff */
.L_x_5:
[C---:B------:R-:W-:Y:S01]  /*1300*/  ISETP.GE.U32.AND P0, PT, R13.reuse, 0x4, PT ;  /* 0x000000040d00780c */ /* 0x040fe20003f06070 */
[----:B------:R-:W-:Y:S01]  /*1310*/  IMAD.MOV.U32 R4, RZ, RZ, RZ ;  /* 0x000000ffff047224 */ /* 0x000fe200078e00ff */
[----:B------:R-:W-:-:S04]  /*1320*/  LOP3.LUT R12, R13, 0x3, RZ, 0xc0, !PT ;  /* 0x000000030d0c7812 */ /* 0x000fc800078ec0ff */
[----:B------:R-:W-:-:S07]  /*1330*/  ISETP.NE.AND P1, PT, R12, RZ, PT ;  /* 0x000000ff0c00720c */ /* 0x000fce0003f25270 */
[----:B------:R-:W-:Y:S06]  /*1340*/  @!P0 BRA `(.L_x_15) ;  /* 0x0000000000408947 */ /* 0x000fec0003800000 */
[----:B------:R-:W0:Y:S01]  /*1350*/  LDC.64 R16, c[0x0][0x390] ;  /* 0x0000e400ff107b82 */ /* 0x000e220000000a00 */
[----:B------:R-:W-:Y:S01]  /*1360*/  LOP3.LUT R4, R13, 0x7ffffffc, RZ, 0xc0, !PT ;  /* 0x7ffffffc0d047812 */ /* 0x000fe200078ec0ff */
[----:B------:R-:W-:-:S06]  /*1370*/  UMOV UR4, URZ ;  /* 0x000000ff00047c82 */ /* 0x000fcc0008000000 */
.L_x_16:
[----:B------:R-:W-:Y:S01]  /*1380*/  IMAD R5, R2, UR4, R11 ;  /* 0x0000000402057c24 */ /* 0x000fe2000f8e020b */
[----:B------:R-:W-:-:S03]  /*1390*/  UIADD3 UR4, UPT, UPT, UR4, 0x4, URZ ;  /* 0x0000000404047890 */ /* 0x000fc6000fffe0ff */
[----:B------:R-:W-:-:S03]  /*13a0*/  IMAD R5, R5, R3, R10 ;  /* 0x0000000305057224 */ /* 0x000fc600078e020a */
[----:B------:R-:W-:Y:S01]  /*13b0*/  ISETP.NE.AND P0, PT, R4, UR4, PT ;  /* 0x0000000404007c0c */ /* 0x000fe2000bf05270 */
[----:B01----:R-:W-:-:S05]  /*13c0*/  IMAD.WIDE R6, R5, 0x8, R16 ;  /* 0x0000000805067825 */ /* 0x003fca00078e0210 */
[----:B------:R1:W-:Y:S01]  /*13d0*/  STG.E.64 desc[UR10][R6.64], RZ ;  /* 0x000000ff06007986 */ /* 0x0003e2000c101b0a */
[----:B------:R-:W-:-:S05]  /*13e0*/  IMAD.WIDE R8, R0, 0x8, R6 ;  /* 0x0000000800087825 */ /* 0x000fca00078e0206 */
[----:B------:R1:W-:Y:S01]  /*13f0*/  STG.E.64 desc[UR10][R8.64], RZ ;  /* 0x000000ff08007986 */ /* 0x0003e2000c101b0a */
[----:B------:R-:W-:-:S05]  /*1400*/  IMAD.WIDE R14, R0, 0x8, R8 ;  /* 0x00000008000e7825 */ /* 0x000fca00078e0208 */
[----:B------:R1:W-:Y:S01]  /*1410*/  STG.E.64 desc[UR10][R14.64], RZ ;  /* 0x000000ff0e007986 */ /* 0x0003e2000c101b0a */
[----:B------:R-:W-:-:S05]  /*1420*/  IMAD.WIDE R18, R0, 0x8, R14 ;  /* 0x0000000800127825 */ /* 0x000fca00078e020e */
[----:B------:R1:W-:Y:S01]  /*1430*/  STG.E.64 desc[UR10][R18.64], RZ ;  /* 0x000000ff12007986 */ /* 0x0003e2000c101b0a */
[----:B------:R-:W-:Y:S05]  /*1440*/  @P0 BRA `(.L_x_16) ;  /* 0xfffffffc00cc0947 */ /* 0x000fea000383ffff */
.L_x_15:
[----:B------:R-:W-:Y:S05]  /*1450*/  @!P1 EXIT ;  /* 0x000000000000994d */ /* 0x000fea0003800000 */
[----:B------:R-:W-:Y:S02]  /*1460*/  ISETP.NE.AND P0, PT, R12, 0x1, PT ;  /* 0x000000010c00780c */ /* 0x000fe40003f05270 */
[----:B------:R-:W-:-:S04]  /*1470*/  LOP3.LUT R13, R13, 0x1, RZ, 0xc0, !PT ;  /* 0x000000010d0d7812 */ /* 0x000fc800078ec0ff */
[----:B------:R-:W-:-:S07]  /*1480*/  ISETP.NE.U32.AND P1, PT, R13, 0x1, PT ;  /* 0x000000010d00780c */ /* 0x000fce0003f25070 */
[----:B------:R-:W-:Y:S06]  /*1490*/  @!P0 BRA `(.L_x_17) ;  /* 0x0000000000208947 */ /* 0x000fec0003800000 */
[----:B-1----:R-:W0:Y:S01]  /*14a0*/  LDC.64 R6, c[0x0][0x390] ;  /* 0x0000e400ff067b82 */ /* 0x002e220000000a00 */
[C---:B------:R-:W-:Y:S02]  /*14b0*/  IMAD R5, R4.reuse, R2, R11 ;  /* 0x0000000204057224 */ /* 0x040fe400078e020b */
[----:B------:R-:W-:Y:S02]  /*14c0*/  VIADD R4, R4, 0x2 ;  /* 0x0000000204047836 */ /* 0x000fe40000000000 */
[----:B------:R-:W-:-:S04]  /*14d0*/  IMAD R5, R5, R3, R10 ;  /* 0x0000000305057224 */ /* 0x000fc800078e020a */
[----:B0-----:R-:W-:-:S05]  /*14e0*/  IMAD.WIDE R6, R5, 0x8, R6 ;  /* 0x0000000805067825 */ /* 0x001fca00078e0206 */
[----:B------:R0:W-:Y:S01]  /*14f0*/  STG.E.64 desc[UR10][R6.64], RZ ;  /* 0x000000ff06007986 */ /* 0x0001e2000c101b0a */
[----:B------:R-:W-:-:S05]  /*1500*/  IMAD.WIDE R8, R0, 0x8, R6 ;  /* 0x0000000800087825 */ /* 0x000fca00078e0206 */
[----:B------:R0:W-:Y:S02]  /*1510*/  STG.E.64 desc[UR10][R8.64], RZ ;  /* 0x000000ff08007986 */ /* 0x0001e4000c101b0a */
.L_x_17:
[----:B------:R-:W-:Y:S05]  /*1520*/  @P1 EXIT ;  /* 0x000000000000194d */ /* 0x000fea0003800000 */
[----:B01----:R-:W0:Y:S01]  /*1530*/  LDC.64 R6, c[0x0][0x390] ;  /* 0x0000e400ff067b82 */ /* 0x003e220000000a00 */
[----:B------:R-:W-:-:S04]  /*1540*/  IMAD R2, R4, R2, R11 ;  /* 0x0000000204027224 */ /* 0x000fc800078e020b */
[----:B------:R-:W-:-:S04]  /*1550*/  IMAD R3, R2, R3, R10 ;  /* 0x0000000302037224 */ /* 0x000fc800078e020a */
[----:B0-----:R-:W-:-:S05]  /*1560*/  IMAD.WIDE R2, R3, 0x8, R6 ;  /* 0x0000000803027825 */ /* 0x001fca00078e0206 */
[----:B------:R-:W-:Y:S01]  /*1570*/  STG.E.64 desc[UR10][R2.64], RZ ;  /* 0x000000ff02007986 */ /* 0x000fe2000c101b0a */
[----:B------:R-:W-:Y:S05]  /*1580*/  EXIT ;  /* 0x000000000000794d */ /* 0x000fea0003800000 */
.L_x_4:
[C---:B------:R-:W-:Y:S01]  /*1590*/  ISETP.GE.U32.AND P0, PT, R13.reuse, 0x4, PT ;  /* 0x000000040d00780c */ /* 0x040fe20003f06070 */
[----:B------:R-:W-:Y:S01]  /*15a0*/  HFMA2 R4, -RZ, RZ, 0, 0 ;  /* 0x00000000ff047431 */ /* 0x000fe200000001ff */
[----:B------:R-:W-:-:S04]  /*15b0*/  LOP3.LUT R12, R13, 0x3, RZ, 0xc0, !PT ;  /* 0x000000030d0c7812 */ /* 0x000fc800078ec0ff */
[----:B------:R-:W-:-:S07]  /*15c0*/  ISETP.NE.AND P1, PT, R12, RZ, PT ;  /* 0x000000ff0c00720c */ /* 0x000fce0003f25270 */
[----:B------:R-:W-:Y:S06]  /*15d0*/  @!P0 BRA `(.L_x_18) ;  /* 0x0000000000408947 */ /* 0x000fec0003800000 */
[----:B------:R-:W0:Y:S01]  /*15e0*/  LDC.64 R16, c[0x0][0x390] ;  /* 0x0000e400ff107b82 */ /* 0x000e220000000a00 */
[----:B------:R-:W-:Y:S01]  /*15f0*/  LOP3.LUT R4, R13, 0x7ffffffc, RZ, 0xc0, !PT ;  /* 0x7ffffffc0d047812 */ /* 0x000fe200078ec0ff */
[----:B------:R-:W-:-:S06]  /*1600*/  UMOV UR4, URZ ;  /* 0x000000ff00047c82 */ /* 0x000fcc0008000000 */
.L_x_19:
        /* <DEDUP_REMOVED lines=13> */
.L_x_18:
        /* <DEDUP_REMOVED lines=13> */
.L_x_20:
[----:B------:R-:W-:Y:S05]  /*17b0*/  @P1 EXIT ;  /* 0x000000000000194d */ /* 0x000fea0003800000 */
[----:B01----:R-:W0:Y:S01]  /*17c0*/  LDC.64 R6, c[0x0][0x390] ;  /* 0x0000e400ff067b82 */ /* 0x003e220000000a00 */
[----:B------:R-:W-:-:S04]  /*17d0*/  IMAD R2, R4, R2, R11 ;  /* 0x0000000204027224 */ /* 0x000fc800078e020b */
[----:B------:R-:W-:-:S04]  /*17e0*/  IMAD R3, R2, R3, R10 ;  /* 0x0000000302037224 */ /* 0x000fc800078e020a */
[----:B0-----:R-:W-:-:S05]  /*17f0*/  IMAD.WIDE R2, R3, 0x8, R6 ;  /* 0x0000000803027825 */ /* 0x001fca00078e0206 */
[----:B------:R-:W-:Y:S01]  /*1800*/  STG.E.64 desc[UR10][R2.64], RZ ;  /* 0x000000ff02007986 */ /* 0x000fe2000c101b0a */
[----:B------:R-:W-:Y:S05]  /*1810*/  EXIT ;  /* 0x000000000000794d */ /* 0x000fea0003800000 */
.L_x_3:
        /* <DEDUP_REMOVED lines=8> */
.L_x_22:
[----:B-1----:R-:W-:Y:S01]  /*18a0*/  IMAD R6, R2, UR4, R11 ;  /* 0x0000000402067c24 */ /* 0x002fe2000f8e020b */
[----:B------:R-:W-:-:S03]  /*18b0*/  UIADD3 UR4, UPT, UPT, UR4, 0x8, URZ ;  /* 0x0000000804047890 */ /* 0x000fc6000fffe0ff */
[----:B------:R-:W-:-:S03]  /*18c0*/  IMAD R19, R6, R3, R10 ;  /* 0x0000000306137224 */ /* 0x000fc600078e020a */
[----:B------:R-:W-:Y:S01]  /*18d0*/  ISETP.NE.AND P0, PT, R12, UR4, PT ;  /* 0x000000040c007c0c */ /* 0x000fe2000bf05270 */
[----:B0-----:R-:W-:-:S05]  /*18e0*/  IMAD.WIDE R18, R19, 0x8, R4 ;  /* 0x0000000813127825 */ /* 0x001fca00078e0204 */
[----:B------:R1:W-:Y:S01]  /*18f0*/  STG.E.64 desc[UR10][R18.64], RZ ;  /* 0x000000ff12007986 */ /* 0x0003e2000c101b0a */
[----:B------:R-:W-:-:S05]  /*1900*/  IMAD.WIDE R20, R0, 0x8, R18 ;  /* 0x0000000800147825 */ /* 0x000fca00078e0212 */
        /* <DEDUP_REMOVED lines=14> */
.L_x_21:
[----:B------:R-:W-:Y:S05]  /*19f0*/  @!P1 EXIT ;  /* 0x000000000000994d */ /* 0x000fea0003800000 */
[----:B------:R-:W-:Y:S02]  /*1a00*/  ISETP.GE.U32.AND P0, PT, R26, 0x4, PT ;  /* 0x000000041a00780c */ /* 0x000fe40003f06070 */
[----:B-1----:R-:W-:-:S04]  /*1a10*/  LOP3.LUT R16, R13, 0x3, RZ, 0xc0, !PT ;  /* 0x000000030d107812 */ /* 0x002fc800078ec0ff */
[----:B------:R-:W-:-:S07]  /*1a20*/  ISETP.NE.AND P1, PT, R16, RZ, PT ;  /* 0x000000ff1000720c */ /* 0x000fce0003f25270 */
[----:B------:R-:W-:Y:S06]  /*1a30*/  @!P0 BRA `(.L_x_23) ;  /* 0x0000000000308947 */ /* 0x000fec0003800000 */
[----:B------:R-:W0:Y:S01]  /*1a40*/  LDC.64 R4, c[0x0][0x390] ;  /* 0x0000e400ff047b82 */ /* 0x000e220000000a00 */
[C---:B------:R-:W-:Y:S01]  /*1a50*/  IMAD R6, R12.reuse, R2, R11 ;  /* 0x000000020c067224 */ /* 0x040fe200078e020b */
[----:B------:R-:W-:-:S03]  /*1a60*/  IADD3 R12, PT, PT, R12, 0x4, RZ ;  /* 0x000000040c0c7810 */ /* 0x000fc60007ffe0ff */
[----:B------:R-:W-:-:S04]  /*1a70*/  IMAD R7, R6, R3, R10 ;  /* 0x0000000306077224 */ /* 0x000fc800078e020a */
[----:B0-----:R-:W-:-:S05]  /*1a80*/  IMAD.WIDE R4, R7, 0x8, R4 ;  /* 0x0000000807047825 */ /* 0x001fca00078e0204 */
[----:B------:R0:W-:Y:S01]  /*1a90*/  STG.E.64 desc[UR10][R4.64], RZ ;  /* 0x000000ff04007986 */ /* 0x0001e2000c101b0a */
[----:B------:R-:W-:-:S05]  /*1aa0*/  IMAD.WIDE R6, R0, 0x8, R4 ;  /* 0x0000000800067825 */ /* 0x000fca00078e0204 */
[----:B------:R0:W-:Y:S01]  /*1ab0*/  STG.E.64 desc[UR10][R6.64], RZ ;  /* 0x000000ff06007986 */ /* 0x0001e2000c101b0a */
[----:B------:R-:W-:-:S05]  /*1ac0*/  IMAD.WIDE R8, R0, 0x8, R6 ;  /* 0x0000000800087825 */ /* 0x000fca00078e0206 */
[----:B------:R0:W-:Y:S01]  /*1ad0*/  STG.E.64 desc[UR10][R8.64], RZ ;  /* 0x000000ff08007986 */ /* 0x0001e2000c101b0a */
[----:B------:R-:W-:-:S05]  /*1ae0*/  IMAD.WIDE R14, R0, 0x8, R8 ;  /* 0x00000008000e7825 */ /* 0x000fca00078e0208 */
[----:B------:R0:W-:Y:S02]  /*1af0*/  STG.E.64 desc[UR10][R14.64], RZ ;  /* 0x000000ff0e007986 */ /* 0x0001e4000c101b0a */
.L_x_23:
[----:B------:R-:W-:Y:S05]  /*1b00*/  @!P1 EXIT ;  /* 0x000000000000994d */ /* 0x000fea0003800000 */
[----:B------:R-:W-:Y:S02]  /*1b10*/  ISETP.NE.AND P0, PT, R16, 0x1, PT ;  /* 0x000000011000780c */ /* 0x000fe40003f05270 */
[----:B------:R-:W-:-:S04]  /*1b20*/  LOP3.LUT R13, R13, 0x1, RZ, 0xc0, !PT ;  /* 0x000000010d0d7812 */ /* 0x000fc800078ec0ff */
[----:B------:R-:W-:-:S07]  /*1b30*/  ISETP.NE.U32.AND P1, PT, R13, 0x1, PT ;  /* 0x000000010d00780c */ /* 0x000fce0003f25070 */
[----:B------:R-:W-:Y:S06]  /*1b40*/  @!P0 BRA `(.L_x_24) ;  /* 0x0000000000208947 */ /* 0x000fec0003800000 */
[----:B0-----:R-:W0:Y:S01]  /*1b50*/  LDC.64 R4, c[0x0][0x390] ;  /* 0x0000e400ff047b82 */ /* 0x001e220000000a00 */
[C---:B------:R-:W-:Y:S02]  /*1b60*/  IMAD R6, R12.reuse, R2, R11 ;  /* 0x000000020c067224 */ /* 0x040fe400078e020b */
[----:B------:R-:W-:Y:S02]  /*1b70*/  VIADD R12, R12, 0x2 ;  /* 0x000000020c0c7836 */ /* 0x000fe40000000000 */
[----:B------:R-:W-:-:S04]  /*1b80*/  IMAD R7, R6, R3, R10 ;  /* 0x0000000306077224 */ /* 0x000fc800078e020a */
[----:B0-----:R-:W-:-:S05]  /*1b90*/  IMAD.WIDE R4, R7, 0x8, R4 ;  /* 0x0000000807047825 */ /* 0x001fca00078e0204 */
[----:B------:R1:W-:Y:S01]  /*1ba0*/  STG.E.64 desc[UR10][R4.64], RZ ;  /* 0x000000ff04007986 */ /* 0x0003e2000c101b0a */
[----:B------:R-:W-:-:S05]  /*1bb0*/  IMAD.WIDE R6, R0, 0x8, R4 ;  /* 0x0000000800067825 */ /* 0x000fca00078e0204 */
[----:B------:R1:W-:Y:S02]  /*1bc0*/  STG.E.64 desc[UR10][R6.64], RZ ;  /* 0x000000ff06007986 */ /* 0x0003e4000c101b0a */
.L_x_24:
[----:B------:R-:W-:Y:S05]  /*1bd0*/  @P1 EXIT ;  /* 0x000000000000194d */ /* 0x000fea0003800000 */
[----:B01----:R-:W0:Y:S01]  /*1be0*/  LDC.64 R4, c[0x0][0x390] ;  /* 0x0000e400ff047b82 */ /* 0x003e220000000a00 */
[----:B------:R-:W-:-:S04]  /*1bf0*/  IMAD R2, R12, R2, R11 ;  /* 0x000000020c027224 */ /* 0x000fc800078e020b */
[----:B------:R-:W-:-:S04]  /*1c00*/  IMAD R3, R2, R3, R10 ;  /* 0x0000000302037224 */ /* 0x000fc800078e020a */
[----:B0-----:R-:W-:-:S05]  /*1c10*/  IMAD.WIDE R2, R3, 0x8, R4 ;  /* 0x0000000803027825 */ /* 0x001fca00078e0204 */
[----:B------:R-:W-:Y:S01]  /*1c20*/  STG.E.64 desc[UR10][R2.64], RZ ;  /* 0x000000ff02007986 */ /* 0x000fe2000c101b0a */
[----:B------:R-:W-:Y:S05]  /*1c30*/  EXIT ;  /* 0x000000000000794d */ /* 0x000fea0003800000 */
.L_x_25:
[----:B------:R-:W-:-:S00]  /*1c40*/  BRA `(.L_x_25) ;  /* 0xfffffffc00fc7947 */ /* 0x000fc0000383ffff */
[----:B------:R-:W-:-:S00]  /*1c50*/  NOP ;  /* 0x0000000000007918 */ /* 0x000fc00000000000 */
        /* <DEDUP_REMOVED lines=10> */
.L_x_26:


//--------------------- .nv.shared._Z7dkernelPlS_S_iiiiii --------------------------
	.section	.nv.shared._Z7dkernelPlS_S_iiiiii,"aw",@nobits
	.sectionflags	@""
	.align	16
	.zero		1024


//--------------------- .nv.shared.reserved.0     --------------------------
	.section	.nv.shared.reserved.0,"aw",@nobits
	.weak		__nv_reservedSMEM_offset_0_alias
	.size		__nv_reservedSMEM_offset_0_alias, 0, 64
	.other		__nv_reservedSMEM_offset_0_alias,@"STO_CUDA_RESERVED_SHARED STV_DEFAULT"
__nv_reservedSMEM_offset_0_alias:
	.zero		0
	.zero		64


//--------------------- .nv.constant0._Z7dkernelPlS_S_iiiiii --------------------------
	.section	.nv.constant0._Z7dkernelPlS_S_iiiiii,"a",@progbits
	.sectionflags	@""
	.align	4
.nv.constant0._Z7dkernelPlS_S_iiiiii:
	.zero		944


//--------------------- SYMBOLS --------------------------

	.type		.nv.reservedSmem.offset0,@object
	.size		.nv.reservedSmem.offset0,0x4
	.type		.nv.reservedSmem.cap,@object
	.size		.nv.reservedSmem.cap,0x4
